	.target	sm_100a

	.elftype	@"ET_EXEC"


//--------------------- .note.nv.tkinfo           --------------------------
	.section	.note.nv.tkinfo,"",@"SHT_NOTE"
	.sectionflags	@"SHF_NOTE_NV_TKINFO"
	.tkinfo
        /*0018*/ 	.word	0x00000081
        /*0030*/ 	.string	""
        /*0030*/ 	.string	"ptxas-blackwell"
        /*0030*/ 	.string	"Cuda compilation tools, release 12.9, V12.9.86"
        /*0030*/ 	.string	"Build cuda_12.9.r12.9/compiler.36037853_0"
        /*0030*/ 	.string	"-v  -suppress-debug-info  -lineinfo  -arch sm_100a "



//--------------------- .note.nv.cuver            --------------------------
	.section	.note.nv.cuver,"",@"SHT_NOTE"
	.sectionflags	@"SHF_NOTE_NV_CUVER"
        /*0018*/ 	.short	0x0001
        /*001a*/ 	.short	0x0064
        /*001c*/ 	.short	0x0001
        /*001e*/ 	.short	0x0000
        /*0020*/ 	.short	0x0001
        /*0022*/ 	.short	0x0000


//--------------------- .nv.info                  --------------------------
	.section	.nv.info,"",@"SHT_CUDA_INFO"
	.align	4


	//----- nvinfo : EIATTR_REGCOUNT
	.align		4
        /*0000*/ 	.byte	0x04, 0x2f
        /*0002*/ 	.short	(.L_4 - .L_3)
	.align		4
.L_3:
        /*0004*/ 	.word	index@(gluon_tcgen05)
        /*0008*/ 	.word	0x00000047


	//----- nvinfo : EIATTR_FRAME_SIZE
	.align		4
.L_4:
        /*000c*/ 	.byte	0x04, 0x11
        /*000e*/ 	.short	(.L_6 - .L_5)
	.align		4
.L_5:
        /*0010*/ 	.word	index@($__internal_2_$__cuda_sm10x_tcgen05_guardrail_trap_unallocated_columns_being_dealloced)
        /*0014*/ 	.word	0x00000000


	//----- nvinfo : EIATTR_FRAME_SIZE
	.align		4
.L_6:
        /*0018*/ 	.byte	0x04, 0x11
        /*001a*/ 	.short	(.L_8 - .L_7)
	.align		4
.L_7:
        /*001c*/ 	.word	index@($__internal_1_$__cuda_sm10x_tcgen05_guardrail_trap_phase_invalid_during_alloc)
        /*0020*/ 	.word	0x00000000


	//----- nvinfo : EIATTR_FRAME_SIZE
	.align		4
.L_8:
        /*0024*/ 	.byte	0x04, 0x11
        /*0026*/ 	.short	(.L_10 - .L_9)
	.align		4
.L_9:
        /*0028*/ 	.word	index@($__internal_0_$__cuda_sm10x_tcgen05_guardrail_trap_col_being_dealloced_not_returned_by_alloc)
        /*002c*/ 	.word	0x00000000


	//----- nvinfo : EIATTR_FRAME_SIZE
	.align		4
.L_10:
        /*0030*/ 	.byte	0x04, 0x11
        /*0032*/ 	.short	(.L_12 - .L_11)
	.align		4
.L_11:
        /*0034*/ 	.word	index@(gluon_tcgen05)
        /*0038*/ 	.word	0x00000000


	//----- nvinfo : EIATTR_MIN_STACK_SIZE
	.align		4
.L_12:
        /*003c*/ 	.byte	0x04, 0x12
        /*003e*/ 	.short	(.L_14 - .L_13)
	.align		4
.L_13:
        /*0040*/ 	.word	index@(gluon_tcgen05)
        /*0044*/ 	.word	0x00000000
.L_14:


//--------------------- .nv.info.gluon_tcgen05    --------------------------
	.section	.nv.info.gluon_tcgen05,"",@"SHT_CUDA_INFO"
	.sectionflags	@""
	.align	4


	//----- nvinfo : EIATTR_CUDA_API_VERSION
	.align		4
        /*0000*/ 	.byte	0x04, 0x37
        /*0002*/ 	.short	(.L_16 - .L_15)
.L_15:
        /*0004*/ 	.word	0x00000081


	//----- nvinfo : EIATTR_KPARAM_INFO
	.align		4
.L_16:
        /*0008*/ 	.byte	0x04, 0x17
        /*000a*/ 	.short	(.L_18 - .L_17)
.L_17:
        /*000c*/ 	.word	0x00000000
        /*0010*/ 	.short	0x000a
        /*0012*/ 	.short	0x0048
        /*0014*/ 	.byte	0x00, 0xf4, 0x21, 0x00


	//----- nvinfo : EIATTR_KPARAM_INFO
	.align		4
.L_18:
        /*0018*/ 	.byte	0x04, 0x17
        /*001a*/ 	.short	(.L_20 - .L_19)
.L_19:
        /*001c*/ 	.word	0x00000000
        /*0020*/ 	.short	0x0009
        /*0022*/ 	.short	0x0040
        /*0024*/ 	.byte	0x00, 0xf4, 0x21, 0x00


	//----- nvinfo : EIATTR_KPARAM_INFO
	.align		4
.L_20:
        /*0028*/ 	.byte	0x04, 0x17
        /*002a*/ 	.short	(.L_22 - .L_21)
.L_21:
        /*002c*/ 	.word	0x00000000
        /*0030*/ 	.short	0x0008
        /*0032*/ 	.short	0x0038
        /*0034*/ 	.byte	0x00, 0xf0, 0x21, 0x00


	//----- nvinfo : EIATTR_KPARAM_INFO
	.align		4
.L_22:
        /*0038*/ 	.byte	0x04, 0x17
        /*003a*/ 	.short	(.L_24 - .L_23)
.L_23:
        /*003c*/ 	.word	0x00000000
        /*0040*/ 	.short	0x0007
        /*0042*/ 	.short	0x0030
        /*0044*/ 	.byte	0x00, 0xf0, 0x21, 0x00


	//----- nvinfo : EIATTR_KPARAM_INFO
	.align		4
.L_24:
        /*0048*/ 	.byte	0x04, 0x17
        /*004a*/ 	.short	(.L_26 - .L_25)
.L_25:
        /*004c*/ 	.word	0x00000000
        /*0050*/ 	.short	0x0006
        /*0052*/ 	.short	0x0028
        /*0054*/ 	.byte	0x00, 0xf0, 0x21, 0x00


	//----- nvinfo : EIATTR_KPARAM_INFO
	.align		4
.L_26:
        /*0058*/ 	.byte	0x04, 0x17
        /*005a*/ 	.short	(.L_28 - .L_27)
.L_27:
        /*005c*/ 	.word	0x00000000
        /*0060*/ 	.short	0x0005
        /*0062*/ 	.short	0x0020
        /*0064*/ 	.byte	0x00, 0xf0, 0x11, 0x00


	//----- nvinfo : EIATTR_KPARAM_INFO
	.align		4
.L_28:
        /*0068*/ 	.byte	0x04, 0x17
        /*006a*/ 	.short	(.L_30 - .L_29)
.L_29:
        /*006c*/ 	.word	0x00000000
        /*0070*/ 	.short	0x0004
        /*0072*/ 	.short	0x001c
        /*0074*/ 	.byte	0x00, 0xf0, 0x11, 0x00


	//----- nvinfo : EIATTR_KPARAM_INFO
	.align		4
.L_30:
        /*0078*/ 	.byte	0x04, 0x17
        /*007a*/ 	.short	(.L_32 - .L_31)
.L_31:
        /*007c*/ 	.word	0x00000000
        /*0080*/ 	.short	0x0003
        /*0082*/ 	.short	0x0018
        /*0084*/ 	.byte	0x00, 0xf0, 0x11, 0x00


	//----- nvinfo : EIATTR_KPARAM_INFO
	.align		4
.L_32:
        /*0088*/ 	.byte	0x04, 0x17
        /*008a*/ 	.short	(.L_34 - .L_33)
.L_33:
        /*008c*/ 	.word	0x00000000
        /*0090*/ 	.short	0x0002
        /*0092*/ 	.short	0x0010
        /*0094*/ 	.byte	0x00, 0xf4, 0x21, 0x00


	//----- nvinfo : EIATTR_KPARAM_INFO
	.align		4
.L_34:
        /*0098*/ 	.byte	0x04, 0x17
        /*009a*/ 	.short	(.L_36 - .L_35)
.L_35:
        /*009c*/ 	.word	0x00000000
        /*00a0*/ 	.short	0x0001
        /*00a2*/ 	.short	0x0008
        /*00a4*/ 	.byte	0x00, 0xf4, 0x21, 0x00


	//----- nvinfo : EIATTR_KPARAM_INFO
	.align		4
.L_36:
        /*00a8*/ 	.byte	0x04, 0x17
        /*00aa*/ 	.short	(.L_38 - .L_37)
.L_37:
        /*00ac*/ 	.word	0x00000000
        /*00b0*/ 	.short	0x0000
        /*00b2*/ 	.short	0x0000
        /*00b4*/ 	.byte	0x00, 0xf4, 0x21, 0x00


	//----- nvinfo : EIATTR_AT_ENTRY_FRAGMENTS
	.align		4
.L_38:
        /*00b8*/ 	.byte	0x04, 0x4f
        /*00ba*/ 	.short	(.L_40 - .L_39)


	//   ....[0]....
.L_39:
        /*00bc*/ 	.word	0x00000004


	//----- nvinfo : EIATTR_RESERVED_SMEM_USED
	.align		4
.L_40:
        /*00c0*/ 	.byte	0x01, 0x41
	.zero		2


	//----- nvinfo : EIATTR_SPARSE_MMA_MASK
	.align		4
        /*00c4*/ 	.byte	0x03, 0x50
        /*00c6*/ 	.short	0x0000


	//----- nvinfo : EIATTR_TCGEN05_1CTA_USED
	.align		4
        /*00c8*/ 	.byte	0x01, 0x51
	.zero		2


	//----- nvinfo : EIATTR_MAXREG_COUNT
	.align		4
        /*00cc*/ 	.byte	0x03, 0x1b
        /*00ce*/ 	.short	0x00ff


	//----- nvinfo : EIATTR_NUM_BARRIERS
	.align		4
        /*00d0*/ 	.byte	0x02, 0x4c
        /*00d2*/ 	.byte	0x01
	.zero		1


	//----- nvinfo : EIATTR_INT_WARP_WIDE_INSTR_OFFSETS
	.align		4
        /*00d4*/ 	.byte	0x04, 0x31
        /*00d6*/ 	.short	(.L_42 - .L_41)


	//   ....[0]....
.L_41:
        /*00d8*/ 	.word	0x00001780


	//   ....[1]....
        /*00dc*/ 	.word	0x000017a0


	//   ....[2]....
        /*00e0*/ 	.word	0x00001820


	//   ....[3]....
        /*00e4*/ 	.word	0x00001940


	//   ....[4]....
        /*00e8*/ 	.word	0x00001950


	//   ....[5]....
        /*00ec*/ 	.word	0x00001960


	//   ....[6]....
        /*00f0*/ 	.word	0x00001970


	//   ....[7]....
        /*00f4*/ 	.word	0x00001ba0


	//   ....[8]....
        /*00f8*/ 	.word	0x00001bb0


	//   ....[9]....
        /*00fc*/ 	.word	0x00001cd0


	//   ....[10]....
        /*0100*/ 	.word	0x00001ce0


	//   ....[11]....
        /*0104*/ 	.word	0x00001d30


	//   ....[12]....
        /*0108*/ 	.word	0x00001d70


	//   ....[13]....
        /*010c*/ 	.word	0x00001ea0


	//   ....[14]....
        /*0110*/ 	.word	0x00001eb0


	//   ....[15]....
        /*0114*/ 	.word	0x000020a0


	//   ....[16]....
        /*0118*/ 	.word	0x000020b0


	//   ....[17]....
        /*011c*/ 	.word	0x000025d0


	//   ....[18]....
        /*0120*/ 	.word	0x00002620


	//----- nvinfo : EIATTR_COOP_GROUP_MASK_REGIDS
	.align		4
.L_42:
        /*0124*/ 	.byte	0x04, 0x29
        /*0126*/ 	.short	(.L_44 - .L_43)


	//   ....[0]....
.L_43:
        /*0128*/ 	.word	0xffffffff


	//   ....[1]....
        /*012c*/ 	.word	0xffffffff


	//   ....[2]....
        /*0130*/ 	.word	0xffffffff


	//   ....[3]....
        /*0134*/ 	.word	0xffffffff


	//   ....[4]....
        /*0138*/ 	.word	0xffffffff


	//   ....[5]....
        /*013c*/ 	.word	0xffffffff


	//   ....[6]....
        /*0140*/ 	.word	0xffffffff


	//   ....[7]....
        /*0144*/ 	.word	0xffffffff


	//   ....[8]....
        /*0148*/ 	.word	0xffffffff


	//   ....[9]....
        /*014c*/ 	.word	0xffffffff


	//----- nvinfo : EIATTR_COOP_GROUP_INSTR_OFFSETS
	.align		4
.L_44:
        /*0150*/ 	.byte	0x04, 0x28
        /*0152*/ 	.short	(.L_46 - .L_45)


	//   ....[0]....
.L_45:
        /*0154*/ 	.word	0x00000050


	//   ....[1]....
        /*0158*/ 	.word	0x00000310


	//   ....[2]....
        /*015c*/ 	.word	0x00000500


	//   ....[3]....
        /*0160*/ 	.word	0x000009a0


	//   ....[4]....
        /*0164*/ 	.word	0x00000ae0


	//   ....[5]....
        /*0168*/ 	.word	0x00000fe0


	//   ....[6]....
        /*016c*/ 	.word	0x00001120


	//   ....[7]....
        /*0170*/ 	.word	0x00001610


	//   ....[8]....
        /*0174*/ 	.word	0x00002460


	//   ....[9]....
        /*0178*/ 	.word	0x000026d0


	//----- nvinfo : EIATTR_VRC_CTA_INIT_COUNT
	.align		4
.L_46:
        /*017c*/ 	.byte	0x02, 0x4a
        /*017e*/ 	.byte	0x80
	.zero		1


	//----- nvinfo : EIATTR_MBARRIER_INSTR_OFFSETS
	.align		4
        /*0180*/ 	.byte	0x04, 0x39
        /*0182*/ 	.short	(.L_48 - .L_47)


	//   ....[0]....
.L_47:
        /*0184*/ 	.word	0x00001840
        /*0188*/ 	.word	0x000000ff
        /*018c*/ 	.word	0x00003000
        /*0190*/ 	.short	0x0100
        /*0192*/ 	.byte	0x08
	.zero		1


	//   ....[1]....
        /*0194*/ 	.word	0x00001850
        /*0198*/ 	.word	0x000000ff
        /*019c*/ 	.word	0x00003010
        /*01a0*/ 	.short	0x0100
        /*01a2*/ 	.byte	0x08
	.zero		1


	//   ....[2]....
        /*01a4*/ 	.word	0x00001ac0
        /*01a8*/ 	.word	0x000000ff
        /*01ac*/ 	.word	0x00003000
        /*01b0*/ 	.short	0x010a
        /*01b2*/ 	.byte	0x08
	.zero		1


	//   ....[3]....
        /*01b4*/ 	.word	0x00001c00
        /*01b8*/ 	.word	0x000000ff
        /*01bc*/ 	.word	0x00003010
        /*01c0*/ 	.short	0x010a
        /*01c2*/ 	.byte	0x08
	.zero		1


	//   ....[4]....
        /*01c4*/ 	.word	0x00001de0
        /*01c8*/ 	.word	0x000000ff
        /*01cc*/ 	.word	0x00003000
        /*01d0*/ 	.short	0x010a
        /*01d2*/ 	.byte	0x08
	.zero		1


	//   ....[5]....
        /*01d4*/ 	.word	0x00001ef0
        /*01d8*/ 	.word	0x000000ff
        /*01dc*/ 	.word	0x00003010
        /*01e0*/ 	.short	0x010a
        /*01e2*/ 	.byte	0x08
	.zero		1


	//   ....[6]....
        /*01e4*/ 	.word	0x00001f80
        /*01e8*/ 	.word	0x000000ff
        /*01ec*/ 	.word	0x00003000
        /*01f0*/ 	.short	0x0108
        /*01f2*/ 	.byte	0x08
	.zero		1


	//   ....[7]....
        /*01f4*/ 	.word	0x00001f90
        /*01f8*/ 	.word	0x000000ff
        /*01fc*/ 	.word	0x00003010
        /*0200*/ 	.short	0x0108
        /*0202*/ 	.byte	0x08
	.zero		1


	//   ....[8]....
        /*0204*/ 	.word	0x000026f0
        /*0208*/ 	.word	0x000000ff
        /*020c*/ 	.word	0x00003000
        /*0210*/ 	.short	0x010a
        /*0212*/ 	.byte	0x08
	.zero		1


	//   ....[9]....
        /*0214*/ 	.word	0x00002720
        /*0218*/ 	.word	0x000000ff
        /*021c*/ 	.word	0x00003010
        /*0220*/ 	.short	0x010a
        /*0222*/ 	.byte	0x08
	.zero		1


	//   ....[10]....
        /*0224*/ 	.word	0x00002750
        /*0228*/ 	.word	0x000000ff
        /*022c*/ 	.word	0x00003000
        /*0230*/ 	.short	0x010a
        /*0232*/ 	.byte	0x08
	.zero		1


	//   ....[11]....
        /*0234*/ 	.word	0x00002780
        /*0238*/ 	.word	0x000000ff
        /*023c*/ 	.word	0x00003010
        /*0240*/ 	.short	0x010a
        /*0242*/ 	.byte	0x08
	.zero		1


	//----- nvinfo : EIATTR_NUM_MBARRIERS
	.align		4
.L_48:
        /*0244*/ 	.byte	0x03, 0x38
        /*0246*/ 	.short	0x0002


	//----- nvinfo : EIATTR_EXIT_INSTR_OFFSETS
	.align		4
        /*0248*/ 	.byte	0x04, 0x1c
        /*024a*/ 	.short	(.L_50 - .L_49)


	//   ....[0]....
.L_49:
        /*024c*/ 	.word	0x000026e0


	//----- nvinfo : EIATTR_REQNTID
	.align		4
.L_50:
        /*0250*/ 	.byte	0x04, 0x10
        /*0252*/ 	.short	(.L_52 - .L_51)
.L_51:
        /*0254*/ 	.word	0x00000080
        /*0258*/ 	.word	0x00000001
        /*025c*/ 	.word	0x00000001


	//----- nvinfo : EIATTR_CRS_STACK_SIZE
	.align		4
.L_52:
        /*0260*/ 	.byte	0x04, 0x1e
        /*0262*/ 	.short	(.L_54 - .L_53)
.L_53:
        /*0264*/ 	.word	0x00000000


	//----- nvinfo : EIATTR_CBANK_PARAM_SIZE
	.align		4
.L_54:
        /*0268*/ 	.byte	0x03, 0x19
        /*026a*/ 	.short	0x0050


	//----- nvinfo : EIATTR_PARAM_CBANK
	.align		4
        /*026c*/ 	.byte	0x04, 0x0a
        /*026e*/ 	.short	(.L_56 - .L_55)
	.align		4
.L_55:
        /*0270*/ 	.word	index@(.nv.constant0.gluon_tcgen05)
        /*0274*/ 	.short	0x0380
        /*0276*/ 	.short	0x0050


	//----- nvinfo : EIATTR_SW_WAR
	.align		4
.L_56:
        /*0278*/ 	.byte	0x04, 0x36
        /*027a*/ 	.short	(.L_58 - .L_57)
.L_57:
        /*027c*/ 	.word	0x00000008
.L_58:


//--------------------- .nv.compat                --------------------------
	.section	.nv.compat,"",@"SHT_CUDA_COMPAT_INFO"
	.align	4
        /*0000*/ 	.byte	0x02, 0x02, 0x02, 0x00, 0x02, 0x05, 0x05, 0x00, 0x02, 0x03, 0x03, 0x00, 0x02, 0x06, 0x01, 0x00


//--------------------- .nv.callgraph             --------------------------
	.section	.nv.callgraph,"",@"SHT_CUDA_CALLGRAPH"
	.align	4
	.sectionentsize	8
	.align		4
        /*0000*/ 	.word	0x00000000
	.align		4
        /*0004*/ 	.word	0xffffffff
	.align		4
        /*0008*/ 	.word	0x00000000
	.align		4
        /*000c*/ 	.word	0xfffffffe
	.align		4
        /*0010*/ 	.word	0x00000000
	.align		4
        /*0014*/ 	.word	0xfffffffd
	.align		4
        /*0018*/ 	.word	0x00000000
	.align		4
        /*001c*/ 	.word	0xfffffffc


//--------------------- .text.gluon_tcgen05       --------------------------
	.section	.text.gluon_tcgen05,"ax",@progbits
	.align	128
        .global         gluon_tcgen05
        .type           gluon_tcgen05,@function
        .size           gluon_tcgen05,(.L_x_73 - gluon_tcgen05)
        .other          gluon_tcgen05,@"STO_CUDA_ENTRY STV_DEFAULT"
gluon_tcgen05:
.text.gluon_tcgen05:
[----:B------:R-:W1:Y:S01]  /*0000*/  LDC R1, c[0x0][0x37c] ;  /* 0x0000df00ff017b82 */ /* 0x000e620000000800 */
[----:B------:R-:W2:Y:S02]  /*0010*/  S2R R0, SR_TID.X ;  /* 0x0000000000007919 */ /* 0x000ea40000002100 */
[----:B--2---:R-:W-:-:S13]  /*0020*/  ISETP.GE.U32.AND P2, PT, R0, 0x20, PT ;  /* 0x000000200000780c */ /* 0x004fda0003f46070 */
[----:B------:R-:W-:Y:S05]  /*0030*/  @P2 BRA `(.L_x_0) ;  /* 0x0000000000b82947 */ /* 0x000fea0003800000 */
[----:B------:R-:W2:Y:S01]  /*0040*/  S2UR UR6, SR_CgaCtaId ;  /* 0x00000000000679c3 */ /* 0x000ea20000008800 */
[----:B------:R-:W-:Y:S01]  /*0050*/  NOP ;  /* 0x0000000000007918 */ /* 0x000fe20000000000 */
[----:B------:R-:W-:Y:S02]  /*0060*/  UMOV UR4, 0x40 ;  /* 0x0000004000047882 */ /* 0x000fe40000000000 */
[----:B--2---:R-:W-:-:S09]  /*0070*/  ULEA UR4, UR6, UR4, 0x18 ;  /* 0x0000000406047291 */ /* 0x004fd2000f8ec0ff */
[----:B------:R-:W2:Y:S01]  /*0080*/  LDS.U8 R2, [UR4] ;  /* 0x00000004ff027984 */ /* 0x000ea20008000000 */
[----:B------:R-:W-:Y:S02]  /*0090*/  UMOV UR4, 0x400 ;  /* 0x0000040000047882 */ /* 0x000fe40000000000 */
[----:B------:R-:W-:Y:S01]  /*00a0*/  ULEA UR4, UR6, UR4, 0x18 ;  /* 0x0000000406047291 */ /* 0x000fe2000f8ec0ff */
[----:B--2---:R-:W-:-:S13]  /*00b0*/  ISETP.NE.AND P0, PT, R2, RZ, PT ;  /* 0x000000ff0200720c */ /* 0x004fda0003f05270 */
[----:B------:R-:W-:Y:S05]  /*00c0*/  @P0 BRA `(.L_x_1) ;  /* 0x00000000007c0947 */ /* 0x000fea0003800000 */
[----:B------:R-:W-:-:S13]  /*00d0*/  ELECT P0, URZ, PT ;  /* 0x0000000000ff782f */ /* 0x000fda0003800000 */
[----:B------:R-:W-:Y:S05]  /*00e0*/  @!P0 BRA `(.L_x_2) ;  /* 0x0000000000848947 */ /* 0x000fea0003800000 */
[----:B------:R-:W-:Y:S01]  /*00f0*/  UMOV UR5, 0x2 ;  /* 0x0000000200057882 */ /* 0x000fe20000000000 */
[----:B------:R-:W-:Y:S02]  /*0100*/  IMAD.MOV.U32 R5, RZ, RZ, 0x1 ;  /* 0x00000001ff057424 */ /* 0x000fe400078e00ff */
[----:B------:R-:W-:Y:S02]  /*0110*/  IMAD.MOV.U32 R3, RZ, RZ, 0x3 ;  /* 0x00000003ff037424 */ /* 0x000fe400078e00ff */
[----:B------:R-:W-:Y:S04]  /*0120*/  DEPBAR.LE SB2, 0x36 ;  /* 0x0000ad800000791a */ /* 0x000fe80000000000 */
[----:B------:R-:W2:Y:S02]  /*0130*/  UTCATOMSWS.FIND_AND_SET.ALIGN UP0, UR5, UR5 ;  /* 0x00000005000575e3 */ /* 0x000ea40008000800 */
[----:B--2---:R-:W-:-:S04]  /*0140*/  PLOP3.LUT P0, PT, PT, PT, UP0, 0x80, 0x8 ;  /* 0x000000000008781c */ /* 0x004fc80003f0f008 */
[----:B------:R-:W-:-:S04]  /*0150*/  SEL R2, RZ, 0xffffffff, !P0 ;  /* 0xffffffffff027807 */ /* 0x000fc80004000000 */
[----:B------:R-:W-:Y:S01]  /*0160*/  ISETP.NE.AND P0, PT, R2, RZ, PT ;  /* 0x000000ff0200720c */ /* 0x000fe20003f05270 */
[----:B------:R-:W-:-:S12]  /*0170*/  IMAD.U32 R2, RZ, RZ, UR5 ;  /* 0x00000005ff027e24 */ /* 0x000fd8000f8e00ff */
[----:B------:R-:W-:Y:S05]  /*0180*/  @P0 BRA `(.L_x_3) ;  /* 0x0000000000240947 */ /* 0x000fea0003800000 */
.L_x_4:
[----:B------:R-:W-:Y:S05]  /*0190*/  NANOSLEEP 0x64 ;  /* 0x000000640000795d */ /* 0x000fea0003800000 */
[----:B------:R-:W-:-:S05]  /*01a0*/  UMOV UR5, 0x2 ;  /* 0x0000000200057882 */ /* 0x000fca0000000000 */
[----:B------:R-:W-:Y:S04]  /*01b0*/  DEPBAR.LE SB2, 0x36 ;  /* 0x0000ad800000791a */ /* 0x000fe80000000000 */
[----:B------:R-:W2:Y:S02]  /*01c0*/  UTCATOMSWS.FIND_AND_SET.ALIGN UP0, UR5, UR5 ;  /* 0x00000005000575e3 */ /* 0x000ea40008000800 */
[----:B--2---:R-:W-:-:S04]  /*01d0*/  PLOP3.LUT P0, PT, PT, PT, UP0, 0x80, 0x8 ;  /* 0x000000000008781c */ /* 0x004fc80003f0f008 */
[----:B------:R-:W-:-:S04]  /*01e0*/  SEL R2, RZ, 0xffffffff, !P0 ;  /* 0xffffffffff027807 */ /* 0x000fc80004000000 */
[----:B------:R-:W-:Y:S01]  /*01f0*/  ISETP.NE.AND P0, PT, R2, RZ, PT ;  /* 0x000000ff0200720c */ /* 0x000fe20003f05270 */
[----:B------:R-:W-:-:S12]  /*0200*/  IMAD.U32 R2, RZ, RZ, UR5 ;  /* 0x00000005ff027e24 */ /* 0x000fd8000f8e00ff */
[----:B------:R-:W-:Y:S05]  /*0210*/  @!P0 BRA `(.L_x_4) ;  /* 0xfffffffc00dc8947 */ /* 0x000fea000383ffff */
.L_x_3:
[C---:B------:R-:W-:Y:S01]  /*0220*/  VIADD R4, R2.reuse, 0x10 ;  /* 0x0000001002047836 */ /* 0x040fe20000000000 */
[----:B------:R-:W-:Y:S01]  /*0230*/  UMOV UR5, 0x50 ;  /* 0x0000005000057882 */ /* 0x000fe20000000000 */
[----:B------:R-:W-:Y:S01]  /*0240*/  SHF.L.U32 R3, R3, R2, RZ ;  /* 0x0000000203037219 */ /* 0x000fe200000006ff */
[----:B------:R-:W-:Y:S01]  /*0250*/  ULEA UR5, UR6, UR5, 0x18 ;  /* 0x0000000506057291 */ /* 0x000fe2000f8ec0ff */
[----:B------:R-:W-:Y:S01]  /*0260*/  IMAD.SHL.U32 R2, R2, 0x20, RZ ;  /* 0x0000002002027824 */ /* 0x000fe200078e00ff */
[----:B------:R-:W-:-:S04]  /*0270*/  SHF.L.U32 R4, R5, R4, RZ ;  /* 0x0000000405047219 */ /* 0x000fc800000006ff */
[----:B------:R-:W-:-:S05]  /*0280*/  LOP3.LUT R3, R4, R3, RZ, 0xfc, !PT ;  /* 0x0000000304037212 */ /* 0x000fca00078efcff */
[----:B------:R2:W-:Y:S04]  /*0290*/  ATOMS.OR RZ, [UR5], R3 ;  /* 0x00000003ffff798c */ /* 0x0005e8000b000005 */
[----:B------:R2:W-:Y:S01]  /*02a0*/  STS [UR4], R2 ;  /* 0x00000002ff007988 */ /* 0x0005e20008000804 */
[----:B------:R-:W-:Y:S05]  /*02b0*/  BRA `(.L_x_2) ;  /* 0x0000000000107947 */ /* 0x000fea0003800000 */
.L_x_1:
[----:B------:R-:W-:Y:S01]  /*02c0*/  IMAD.MOV.U32 R3, RZ, RZ, -0x1 ;  /* 0xffffffffff037424 */ /* 0x000fe200078e00ff */
[----:B------:R-:W-:-:S04]  /*02d0*/  MOV R2, 0x300 ;  /* 0x0000030000027802 */ /* 0x000fc80000000f00 */
[----:B------:R2:W-:Y:S03]  /*02e0*/  STS [UR4], R3 ;  /* 0x00000003ff007988 */ /* 0x0005e60008000804 */
[----:B-12---:R-:W-:Y:S05]  /*02f0*/  CALL.REL.NOINC `($__internal_1_$__cuda_sm10x_tcgen05_guardrail_trap_phase_invalid_during_alloc) ;  /* 0x0000002400387944 */ /* 0x006fea0003c00000 */
.L_x_2:
[----:B------:R-:W-:Y:S05]  /*0300*/  WARPSYNC.ALL ;  /* 0x0000000000007948 */ /* 0x000fea0003800000 */
[----:B------:R-:W-:Y:S01]  /*0310*/  NOP ;  /* 0x0000000000007918 */ /* 0x000fe20000000000 */
.L_x_0:
[----:B------:R-:W3:Y:S08]  /*0320*/  S2UR UR4, SR_CgaCtaId ;  /* 0x00000000000479c3 */ /* 0x000ef00000008800 */
[----:B------:R-:W-:Y:S01]  /*0330*/  BAR.SYNC.DEFER_BLOCKING 0x0 ;  /* 0x0000000000007b1d */ /* 0x000fe20000010000 */
[----:B------:R-:W-:-:S05]  /*0340*/  LOP3.LUT R68, R0, 0x7f, RZ, 0xc0, !PT ;  /* 0x0000007f00447812 */ /* 0x000fca00078ec0ff */
[----:B------:R-:W-:Y:S02]  /*0350*/  UMOV UR8, 0x400 ;  /* 0x0000040000087882 */ /* 0x000fe40000000000 */
[----:B--2---:R-:W2:Y:S08]  /*0360*/  LDC R3, c[0x0][0x398] ;  /* 0x0000e600ff037b82 */ /* 0x004eb00000000800 */
[----:B------:R-:W4:Y:S01]  /*0370*/  LDC R10, c[0x0][0x3a0] ;  /* 0x0000e800ff0a7b82 */ /* 0x000f220000000800 */
[----:B---3--:R-:W-:-:S07]  /*0380*/  ULEA UR8, UR4, UR8, 0x18 ;  /* 0x0000000804087291 */ /* 0x008fce000f8ec0ff */
[----:B------:R-:W3:Y:S02]  /*0390*/  S2UR UR6, SR_CTAID.Y ;  /* 0x00000000000679c3 */ /* 0x000ee40000002600 */
[----:B------:R-:W5:Y:S06]  /*03a0*/  LDS R4, [UR8] ;  /* 0x00000008ff047984 */ /* 0x000f6c0008000800 */
[----:B------:R-:W-:Y:S06]  /*03b0*/  BAR.SYNC.DEFER_BLOCKING 0x0 ;  /* 0x0000000000007b1d */ /* 0x000fec0000010000 */
[----:B------:R-:W-:Y:S05]  /*03c0*/  @P2 BRA `(.L_x_5) ;  /* 0x0000000000182947 */ /* 0x000fea0003800000 */
[----:B------:R-:W-:Y:S01]  /*03d0*/  ELECT P0, URZ, PT ;  /* 0x0000000000ff782f */ /* 0x000fe20003800000 */
[----:B------:R-:W-:Y:S01]  /*03e0*/  IMAD.MOV.U32 R2, RZ, RZ, 0x1 ;  /* 0x00000001ff027424 */ /* 0x000fe200078e00ff */
[----:B------:R-:W-:Y:S01]  /*03f0*/  UMOV UR5, 0x40 ;  /* 0x0000004000057882 */ /* 0x000fe20000000000 */
[----:B------:R-:W-:Y:S01]  /*0400*/  UVIRTCOUNT.DEALLOC.SMPOOL 0x80 ;  /* 0x000000800000784c */ /* 0x000fe20000000000 */
[----:B------:R-:W-:-:S09]  /*0410*/  ULEA UR5, UR4, UR5, 0x18 ;  /* 0x0000000504057291 */ /* 0x000fd2000f8ec0ff */
[----:B------:R5:W-:Y:S03]  /*0420*/  @P0 STS.U8 [UR5], R2 ;  /* 0x00000002ff000988 */ /* 0x000be60008000005 */
.L_x_5:
[----:B------:R-:W5:Y:S01]  /*0430*/  S2UR UR4, SR_CTAID.Z ;  /* 0x00000000000479c3 */ /* 0x000f620000002700 */
[----:B------:R-:W4:Y:S01]  /*0440*/  LDCU UR5, c[0x0][0x370] ;  /* 0x00006e00ff0577ac */ /* 0x000f220008000800 */
[C---:B------:R-:W-:Y:S01]  /*0450*/  ISETP.GE.U32.AND P0, PT, R68.reuse, 0x20, PT ;  /* 0x000000204400780c */ /* 0x040fe20003f06070 */
[----:B--2--5:R-:W-:Y:S01]  /*0460*/  VIADD R2, R3, 0xffffffff ;  /* 0xffffffff03027836 */ /* 0x024fe20000000000 */
[C---:B------:R-:W-:Y:S01]  /*0470*/  ISETP.NE.U32.AND P3, PT, R68.reuse, RZ, PT ;  /* 0x000000ff4400720c */ /* 0x040fe20003f65070 */
[----:B------:R-:W2:Y:S01]  /*0480*/  LDCU UR7, c[0x0][0x374] ;  /* 0x00006e80ff0777ac */ /* 0x000ea20008000800 */
[----:B------:R-:W-:Y:S01]  /*0490*/  LEA R11, R68, UR8, 0x2 ;  /* 0x00000008440b7c11 */ /* 0x000fe2000f8e10ff */
[----:B----4-:R-:W-:Y:S01]  /*04a0*/  VIADD R12, R10, 0xffffffff ;  /* 0xffffffff0a0c7836 */ /* 0x010fe20000000000 */
[----:B------:R-:W4:Y:S01]  /*04b0*/  S2UR UR11, SR_CTAID.X ;  /* 0x00000000000b79c3 */ /* 0x000f220000002500 */
[----:B------:R-:W5:Y:S01]  /*04c0*/  LDCU.64 UR16, c[0x0][0x3c0] ;  /* 0x00007800ff1077ac */ /* 0x000f620008000a00 */
[----:B------:R-:W-:Y:S01]  /*04d0*/  R2UR UR29, R4 ;  /* 0x00000000041d72ca */ /* 0x000fe200000e0000 */
[----:B------:R-:W-:Y:S04]  /*04e0*/  BSSY.RECONVERGENT B0, `(.L_x_6) ;  /* 0x0000011000007945 */ /* 0x000fe80003800200 */
[----:B------:R3:W-:Y:S01]  /*04f0*/  @!P0 STS [R11], RZ ;  /* 0x000000ff0b008388 */ /* 0x0007e20000000800 */
[----:B------:R-:W-:-:S03]  /*0500*/  NOP ;  /* 0x0000000000007918 */ /* 0x000fc60000000000 */
[----:B------:R3:W-:Y:S02]  /*0510*/  @!P3 STS [UR8+0x24], R2 ;  /* 0x00002402ff00b988 */ /* 0x0007e40008000808 */
[----:B--23--:R-:W-:Y:S02]  /*0520*/  UIMAD UR4, UR4, UR7, UR6 ;  /* 0x00000007040472a4 */ /* 0x00cfe4000f8e0206 */
[----:B------:R2:W-:Y:S02]  /*0530*/  @!P3 STS [UR8+0x20], R12 ;  /* 0x0000200cff00b988 */ /* 0x0005e40008000808 */
[----:B----4-:R-:W-:-:S04]  /*0540*/  UIMAD UR4, UR4, UR5, UR11 ;  /* 0x00000005040472a4 */ /* 0x010fc8000f8e020b */
[----:B------:R-:W-:-:S04]  /*0550*/  UIMAD UR4, UR4, 0x180, URZ ;  /* 0x00000180040478a4 */ /* 0x000fc8000f8e02ff */
[----:B-----5:R-:W-:-:S04]  /*0560*/  UIADD3 UR12, UP0, UPT, UR4, UR16, URZ ;  /* 0x00000010040c7290 */ /* 0x020fc8000ff1e0ff */
[----:B------:R-:W-:Y:S01]  /*0570*/  ULEA.HI.X.SX32 UR13, UR4, UR17, 0x1, UP0 ;  /* 0x00000011040d7291 */ /* 0x000fe200080f0eff */
[----:B--2---:R-:W-:Y:S11]  /*0580*/  @P3 BRA `(.L_x_7) ;  /* 0x0000000000183947 */ /* 0x004ff60003800000 */
[----:B------:R-:W2:Y:S01]  /*0590*/  LDS R3, [UR8+0x8] ;  /* 0x00000808ff037984 */ /* 0x000ea20008000800 */
[----:B------:R-:W3:Y:S01]  /*05a0*/  LDC.64 R6, c[0x0][0x380] ;  /* 0x0000e000ff067b82 */ /* 0x000ee20000000a00 */
[----:B------:R-:W-:Y:S02]  /*05b0*/  IMAD.MOV.U32 R4, RZ, RZ, 0x70 ;  /* 0x00000070ff047424 */ /* 0x000fe400078e00ff */
[----:B---3--:R3:W-:Y:S03]  /*05c0*/  STS.64 [UR8], R6 ;  /* 0x00000006ff007988 */ /* 0x0087e60008000a08 */
[----:B--2---:R-:W-:-:S05]  /*05d0*/  LOP3.LUT R3, R3, 0x10, R4, 0xd8, !PT ;  /* 0x0000001003037812 */ /* 0x004fca00078ed804 */
[----:B------:R3:W-:Y:S02]  /*05e0*/  STS [UR8+0x8], R3 ;  /* 0x00000803ff007988 */ /* 0x0007e40008000808 */
.L_x_7:
[----:B------:R-:W-:Y:S05]  /*05f0*/  BSYNC.RECONVERGENT B0 ;  /* 0x0000000000007941 */ /* 0x000fea0003800200 */
.L_x_6:
[----:B------:R-:W-:Y:S04]  /*0600*/  BSSY.RECONVERGENT B0, `(.L_x_8) ;  /* 0x000000a000007945 */ /* 0x000fe80003800200 */
[----:B------:R-:W-:Y:S05]  /*0610*/  @P3 BRA `(.L_x_9) ;  /* 0x0000000000203947 */ /* 0x000fea0003800000 */
[----:B---3--:R-:W2:Y:S01]  /*0620*/  LDS R3, [UR8+0x34] ;  /* 0x00003408ff037984 */ /* 0x008ea20008000800 */
[----:B------:R-:W-:Y:S02]  /*0630*/  IMAD.MOV.U32 R4, RZ, RZ, 0x1f000000 ;  /* 0x1f000000ff047424 */ /* 0x000fe400078e00ff */
[----:B------:R-:W-:Y:S01]  /*0640*/  @!P3 IMAD.MOV.U32 R5, RZ, RZ, 0x7f ;  /* 0x0000007fff05b424 */ /* 0x000fe200078e00ff */
[----:B------:R-:W3:Y:S02]  /*0650*/  @!P3 LDS R6, [UR8+0x38] ;  /* 0x00003808ff06b984 */ /* 0x000ee40008000800 */
[----:B--2---:R-:W-:Y:S02]  /*0660*/  LOP3.LUT R3, R3, 0xff000000, R4, 0xb8, !PT ;  /* 0xff00000003037812 */ /* 0x004fe400078eb804 */
[----:B---3--:R-:W-:-:S03]  /*0670*/  @!P3 LOP3.LUT R4, R6, 0xff, R5, 0xb8, !PT ;  /* 0x000000ff0604b812 */ /* 0x008fc600078eb805 */
[----:B------:R2:W-:Y:S04]  /*0680*/  STS [UR8+0x34], R3 ;  /* 0x00003403ff007988 */ /* 0x0005e80008000808 */
[----:B------:R2:W-:Y:S02]  /*0690*/  @!P3 STS [UR8+0x38], R4 ;  /* 0x00003804ff00b988 */ /* 0x0005e40008000808 */
.L_x_9:
[----:B------:R-:W-:Y:S05]  /*06a0*/  BSYNC.RECONVERGENT B0 ;  /* 0x0000000000007941 */ /* 0x000fea0003800200 */
.L_x_8:
[----:B------:R-:W-:Y:S04]  /*06b0*/  BSSY.RECONVERGENT B0, `(.L_x_10) ;  /* 0x000000e000007945 */ /* 0x000fe80003800200 */
[----:B------:R-:W-:Y:S05]  /*06c0*/  @P3 BRA `(.L_x_11) ;  /* 0x0000000000303947 */ /* 0x000fea0003800000 */
[----:B--2---:R-:W2:Y:S01]  /*06d0*/  LDS R4, [UR8+0x34] ;  /* 0x00003408ff047984 */ /* 0x004ea20008000800 */
[----:B------:R-:W4:Y:S03]  /*06e0*/  LDC.64 R8, c[0x0][0x3a8] ;  /* 0x0000ea00ff087b82 */ /* 0x000f260000000a00 */
[----:B---3--:R-:W3:Y:S01]  /*06f0*/  LDS R3, [UR8+0x1c] ;  /* 0x00001c08ff037984 */ /* 0x008ee20008000800 */
[C---:B----4-:R-:W-:Y:S01]  /*0700*/  SHF.L.U64.HI R6, R8.reuse, 0x1, R9 ;  /* 0x0000000108067819 */ /* 0x050fe20000010209 */
[----:B------:R-:W-:-:S03]  /*0710*/  IMAD.SHL.U32 R5, R8, 0x2, RZ ;  /* 0x0000000208057824 */ /* 0x000fc600078e00ff */
[--C-:B------:R-:W-:Y:S02]  /*0720*/  SHF.R.U32.HI R8, RZ, 0x4, R6.reuse ;  /* 0x00000004ff087819 */ /* 0x100fe40000011606 */
[----:B------:R-:W-:-:S05]  /*0730*/  SHF.R.U64 R5, R5, 0x4, R6 ;  /* 0x0000000405057819 */ /* 0x000fca0000001206 */
[----:B------:R4:W-:Y:S01]  /*0740*/  STS [UR8+0xc], R5 ;  /* 0x00000c05ff007988 */ /* 0x0009e20008000808 */
[----:B--2---:R-:W-:Y:S02]  /*0750*/  LOP3.LUT R4, R4, 0x7, RZ, 0xb8, !PT ;  /* 0x0000000704047812 */ /* 0x004fe400078eb8ff */
[----:B---3--:R-:W-:-:S03]  /*0760*/  LOP3.LUT R3, R3, 0xf, R8, 0xb8, !PT ;  /* 0x0000000f03037812 */ /* 0x008fc600078eb808 */
[----:B------:R4:W-:Y:S04]  /*0770*/  STS [UR8+0x34], R4 ;  /* 0x00003404ff007988 */ /* 0x0009e80008000808 */
[----:B------:R4:W-:Y:S02]  /*0780*/  STS [UR8+0x1c], R3 ;  /* 0x00001c03ff007988 */ /* 0x0009e40008000808 */
.L_x_11:
[----:B------:R-:W-:Y:S05]  /*0790*/  BSYNC.RECONVERGENT B0 ;  /* 0x0000000000007941 */ /* 0x000fea0003800200 */
.L_x_10:
[----:B------:R-:W-:Y:S04]  /*07a0*/  BSSY.RECONVERGENT B1, `(.L_x_12) ;  /* 0x000001a000017945 */ /* 0x000fe80003800200 */
[----:B------:R-:W-:Y:S04]  /*07b0*/  BSSY.RELIABLE B0, `(.L_x_13) ;  /* 0x0000015000007945 */ /* 0x000fe80003800100 */
[----:B------:R-:W-:Y:S05]  /*07c0*/  @P3 BRA `(.L_x_14) ;  /* 0x0000000000203947 */ /* 0x000fea0003800000 */
[----:B--234-:R-:W2:Y:S02]  /*07d0*/  LDS R3, [UR8+0x34] ;  /* 0x00003408ff037984 */ /* 0x01cea40008000800 */
[----:B--2---:R-:W-:-:S05]  /*07e0*/  LOP3.LUT R3, R3, 0x38, RZ, 0xb8, !PT ;  /* 0x0000003803037812 */ /* 0x004fca00078eb8ff */
[----:B------:R2:W-:Y:S01]  /*07f0*/  STS [UR8+0x34], R3 ;  /* 0x00003403ff007988 */ /* 0x0005e20008000808 */
[----:B------:R-:W-:Y:S05]  /*0800*/  @P3 BRA `(.L_x_15) ;  /* 0x0000000000203947 */ /* 0x000fea0003800000 */
[----:B--2---:R-:W2:Y:S01]  /*0810*/  LDS R3, [UR8+0x8] ;  /* 0x00000808ff037984 */ /* 0x004ea20008000800 */
[----:B------:R-:W-:-:S05]  /*0820*/  IMAD.MOV.U32 R4, RZ, RZ, 0x780 ;  /* 0x00000780ff047424 */ /* 0x000fca00078e00ff */
[----:B--2---:R-:W-:-:S05]  /*0830*/  LOP3.LUT R3, R3, 0x500, R4, 0xd8, !PT ;  /* 0x0000050003037812 */ /* 0x004fca00078ed804 */
[----:B------:R5:W-:Y:S02]  /*0840*/  STS [UR8+0x8], R3 ;  /* 0x00000803ff007988 */ /* 0x000be40008000808 */
.L_x_14:
[----:B------:R-:W-:Y:S05]  /*0850*/  @P3 BRA `(.L_x_16) ;  /* 0x0000000000283947 */ /* 0x000fea0003800000 */
[----:B--2345:R-:W2:Y:S02]  /*0860*/  LDS R3, [UR8+0x8] ;  /* 0x00000808ff037984 */ /* 0x03cea40008000800 */
[----:B--2---:R-:W-:-:S05]  /*0870*/  LOP3.LUT R3, R3, 0x1800, RZ, 0xb8, !PT ;  /* 0x0000180003037812 */ /* 0x004fca00078eb8ff */
[----:B------:R3:W-:Y:S02]  /*0880*/  STS [UR8+0x8], R3 ;  /* 0x00000803ff007988 */ /* 0x0007e40008000808 */
.L_x_15:
[----:B------:R-:W-:Y:S05]  /*0890*/  @P3 BREAK.RELIABLE B0 ;  /* 0x0000000000003942 */ /* 0x000fea0003800100 */
[----:B------:R-:W-:Y:S05]  /*08a0*/  @P3 BRA `(.L_x_17) ;  /* 0x0000000000243947 */ /* 0x000fea0003800000 */
[----:B------:R-:W4:Y:S01]  /*08b0*/  LDS R4, [UR8+0x8] ;  /* 0x00000808ff047984 */ /* 0x000f220008000800 */
[----:B--23--:R-:W-:-:S05]  /*08c0*/  IMAD.MOV.U32 R3, RZ, RZ, 0x6000 ;  /* 0x00006000ff037424 */ /* 0x00cfca00078e00ff */
[----:B----4-:R-:W-:-:S04]  /*08d0*/  LOP3.LUT R3, R4, 0x4000, R3, 0xd8, !PT ;  /* 0x0000400004037812 */ /* 0x010fc800078ed803 */
[----:B------:R-:W-:-:S05]  /*08e0*/  LOP3.LUT R3, R3, 0x400000, RZ, 0xb8, !PT ;  /* 0x0040000003037812 */ /* 0x000fca00078eb8ff */
[----:B------:R2:W-:Y:S02]  /*08f0*/  STS [UR8+0x8], R3 ;  /* 0x00000803ff007988 */ /* 0x0005e40008000808 */
.L_x_16:
[----:B------:R-:W-:Y:S05]  /*0900*/  BSYNC.RELIABLE B0 ;  /* 0x0000000000007941 */ /* 0x000fea0003800100 */
.L_x_13:
[----:B--2345:R-:W2:Y:S02]  /*0910*/  @!P3 LDS R3, [UR8+0x8] ;  /* 0x00000808ff03b984 */ /* 0x03cea40008000800 */
[----:B--2---:R-:W-:-:S05]  /*0920*/  @!P3 LOP3.LUT R3, R3, 0x8000, RZ, 0xb8, !PT ;  /* 0x000080000303b812 */ /* 0x004fca00078eb8ff */
[----:B------:R4:W-:Y:S02]  /*0930*/  @!P3 STS [UR8+0x8], R3 ;  /* 0x00000803ff00b988 */ /* 0x0009e40008000808 */
.L_x_17:
[----:B------:R-:W-:Y:S05]  /*0940*/  BSYNC.RECONVERGENT B1 ;  /* 0x0000000000017941 */ /* 0x000fea0003800200 */
.L_x_12:
[----:B------:R-:W-:Y:S05]  /*0950*/  WARPSYNC.ALL ;  /* 0x0000000000007948 */ /* 0x000fea0003800000 */
[----:B------:R-:W-:Y:S01]  /*0960*/  NOP ;  /* 0x0000000000007918 */ /* 0x000fe20000000000 */
[----:B------:R-:W-:Y:S05]  /*0970*/  @P0 BRA `(.L_x_18) ;  /* 0x0000000000300947 */ /* 0x000fea0003800000 */
[----:B--234-:R-:W2:Y:S01]  /*0980*/  S2R R3, SR_LANEID ;  /* 0x0000000000037919 */ /* 0x01cea20000000000 */
[----:B------:R-:W-:Y:S05]  /*0990*/  WARPSYNC.ALL ;  /* 0x0000000000007948 */ /* 0x000fea0003800000 */
[----:B------:R-:W-:Y:S01]  /*09a0*/  NOP ;  /* 0x0000000000007918 */ /* 0x000fe20000000000 */
[----:B--2---:R-:W-:-:S05]  /*09b0*/  IMAD.SHL.U32 R3, R3, 0x4, RZ ;  /* 0x0000000403037824 */ /* 0x004fca00078e00ff */
[----:B------:R-:W2:Y:S01]  /*09c0*/  LDS R7, [R3+UR8] ;  /* 0x0000000803077984 */ /* 0x000ea20008000800 */
[----:B------:R-:W-:-:S05]  /*09d0*/  IADD3 R4, P1, PT, R3, UR12, RZ ;  /* 0x0000000c03047c10 */ /* 0x000fca000ff3e0ff */
[----:B------:R-:W-:-:S05]  /*09e0*/  IMAD.X R5, RZ, RZ, UR13, P1 ;  /* 0x0000000dff057e24 */ /* 0x000fca00088e06ff */
[----:B--2---:R5:W2:Y:S01]  /*09f0*/  ATOMG.E.EXCH.STRONG.GPU PT, RZ, [R4], R7 ;  /* 0x0000000704ff73a8 */ /* 0x004aa200041ee100 */
[----:B------:R-:W-:-:S04]  /*0a00*/  DEPBAR {5,4,3,2,1,0} ;  /* 0x0000003f0000791a */ /* 0x000fc80000000000 */
[----:B------:R-:W3:Y:S02]  /*0a10*/  CCTL.E.C.LDCU.IV.DEEP [UR12] ;  /* 0x000000000c007540 */ /* 0x000ee40009c08000 */
[----:B---3--:R5:W-:Y:S01]  /*0a20*/  UTMACCTL.IV [UR12] ;  /* 0x000000000c0079b9 */ /* 0x008be20008000000 */
[----:B------:R-:W-:Y:S01]  /*0a30*/  NOP ;  /* 0x0000000000007918 */ /* 0x000fe20000000000 */
.L_x_18:
[----:B------:R-:W-:Y:S05]  /*0a40*/  @P0 BRA `(.L_x_19) ;  /* 0x00000000000c0947 */ /* 0x000fea0003800000 */
[----:B------:R0:W-:Y:S01]  /*0a50*/  UTMACMDFLUSH ;  /* 0x00000000000079b7 */ /* 0x0001e20000000000 */
[----:B------:R-:W-:Y:S05]  /*0a60*/  @P0 BRA `(.L_x_19) ;  /* 0x0000000000040947 */ /* 0x000fea0003800000 */
[----:B------:R-:W-:-:S04]  /*0a70*/  DEPBAR.LE SB0, 0x0 ;  /* 0x000080000000791a */ /* 0x000fc80000000000 */
.L_x_19:
[----:B------:R-:W-:Y:S05]  /*0a80*/  WARPSYNC.ALL ;  /* 0x0000000000007948 */ /* 0x000fea0003800000 */
[----:B------:R-:W-:Y:S01]  /*0a90*/  NOP ;  /* 0x0000000000007918 */ /* 0x000fe20000000000 */
[----:B--2---:R-:W-:Y:S06]  /*0aa0*/  BAR.SYNC.DEFER_BLOCKING 0x0 ;  /* 0x0000000000007b1d */ /* 0x004fec0000010000 */
[----:B------:R-:W-:Y:S02]  /*0ab0*/  BSSY.RECONVERGENT B1, `(.L_x_20) ;  /* 0x000000b000017945 */ /* 0x000fe40003800200 */
[----:B------:R-:W-:Y:S06]  /*0ac0*/  BAR.SYNC.DEFER_BLOCKING 0x0 ;  /* 0x0000000000007b1d */ /* 0x000fec0000010000 */
[----:B------:R2:W-:Y:S01]  /*0ad0*/  @!P0 STS [R11], RZ ;  /* 0x000000ff0b008388 */ /* 0x0005e20000000800 */
[----:B------:R-:W-:Y:S01]  /*0ae0*/  NOP ;  /* 0x0000000000007918 */ /* 0x000fe20000000000 */
[----:B------:R-:W-:Y:S05]  /*0af0*/  @P3 BRA `(.L_x_21) ;  /* 0x0000000000183947 */ /* 0x000fea0003800000 */
[----:B---34-:R-:W3:Y:S01]  /*0b00*/  LDS R3, [UR8+0x8] ;  /* 0x00000808ff037984 */ /* 0x018ee20008000800 */
[----:B-----5:R-:W4:Y:S01]  /*0b10*/  LDC.64 R6, c[0x0][0x388] ;  /* 0x0000e200ff067b82 */ /* 0x020f220000000a00 */
[----:B------:R-:W-:Y:S02]  /*0b20*/  IMAD.MOV.U32 R4, RZ, RZ, 0x70 ;  /* 0x00000070ff047424 */ /* 0x000fe400078e00ff */
[----:B----4-:R4:W-:Y:S03]  /*0b30*/  STS.64 [UR8], R6 ;  /* 0x00000006ff007988 */ /* 0x0109e60008000a08 */
[----:B---3--:R-:W-:-:S05]  /*0b40*/  LOP3.LUT R3, R3, 0x10, R4, 0xd8, !PT ;  /* 0x0000001003037812 */ /* 0x008fca00078ed804 */
[----:B------:R4:W-:Y:S02]  /*0b50*/  STS [UR8+0x8], R3 ;  /* 0x00000803ff007988 */ /* 0x0009e40008000808 */
.L_x_21:
[----:B-----5:R-:W-:Y:S05]  /*0b60*/  BSYNC.RECONVERGENT B1 ;  /* 0x0000000000017941 */ /* 0x020fea0003800200 */
.L_x_20:
[----:B------:R-:W-:Y:S04]  /*0b70*/  BSSY.RECONVERGENT B2, `(.L_x_22) ;  /* 0x000000f000027945 */ /* 0x000fe80003800200 */
[----:B------:R-:W-:Y:S04]  /*0b80*/  BSSY.RELIABLE B1, `(.L_x_23) ;  /* 0x000000c000017945 */ /* 0x000fe80003800100 */
[----:B------:R-:W-:Y:S05]  /*0b90*/  @P3 BRA `(.L_x_24) ;  /* 0x0000000000283947 */ /* 0x000fea0003800000 */
[----:B---34-:R-:W3:Y:S01]  /*0ba0*/  LDS R3, [UR8+0x34] ;  /* 0x00003408ff037984 */ /* 0x018ee20008000800 */
[----:B------:R-:W-:Y:S01]  /*0bb0*/  IMAD.MOV.U32 R4, RZ, RZ, 0x1f000000 ;  /* 0x1f000000ff047424 */ /* 0x000fe200078e00ff */
[----:B------:R-:W-:Y:S05]  /*0bc0*/  @P3 BREAK.RELIABLE B1 ;  /* 0x0000000000013942 */ /* 0x000fea0003800100 */
[----:B---3--:R-:W-:-:S05]  /*0bd0*/  LOP3.LUT R3, R3, 0xff000000, R4, 0xb8, !PT ;  /* 0xff00000003037812 */ /* 0x008fca00078eb804 */
[----:B------:R3:W-:Y:S01]  /*0be0*/  STS [UR8+0x34], R3 ;  /* 0x00003403ff007988 */ /* 0x0007e20008000808 */
[----:B------:R-:W-:Y:S05]  /*0bf0*/  @P3 BRA `(.L_x_25) ;  /* 0x0000000000183947 */ /* 0x000fea0003800000 */
[----:B------:R-:W4:Y:S01]  /*0c00*/  LDS R4, [UR8+0x38] ;  /* 0x00003808ff047984 */ /* 0x000f220008000800 */
[----:B---3--:R-:W-:-:S05]  /*0c10*/  IMAD.MOV.U32 R3, RZ, RZ, 0x3f ;  /* 0x0000003fff037424 */ /* 0x008fca00078e00ff */
[----:B----4-:R-:W-:-:S05]  /*0c20*/  LOP3.LUT R3, R4, 0xff, R3, 0xb8, !PT ;  /* 0x000000ff04037812 */ /* 0x010fca00078eb803 */
[----:B------:R5:W-:Y:S02]  /*0c30*/  STS [UR8+0x38], R3 ;  /* 0x00003803ff007988 */ /* 0x000be40008000808 */
.L_x_24:
[----:B------:R-:W-:Y:S05]  /*0c40*/  BSYNC.RELIABLE B1 ;  /* 0x0000000000017941 */ /* 0x000fea0003800100 */
.L_x_23:
[----:B------:R2:W-:Y:S02]  /*0c50*/  @!P3 STS [UR8+0x20], R12 ;  /* 0x0000200cff00b988 */ /* 0x0005e40008000808 */
.L_x_25:
[----:B------:R-:W-:Y:S05]  /*0c60*/  BSYNC.RECONVERGENT B2 ;  /* 0x0000000000027941 */ /* 0x000fea0003800200 */
.L_x_22:
[----:B------:R-:W-:Y:S05]  /*0c70*/  WARPSYNC.ALL ;  /* 0x0000000000007948 */ /* 0x000fea0003800000 */
[----:B------:R-:W-:Y:S01]  /*0c80*/  NOP ;  /* 0x0000000000007918 */ /* 0x000fe20000000000 */
[----:B---345:R-:W3:Y:S01]  /*0c90*/  LDC R3, c[0x0][0x39c] ;  /* 0x0000e700ff037b82 */ /* 0x038ee20000000800 */
[----:B------:R-:W-:Y:S01]  /*0ca0*/  BSSY.RECONVERGENT B2, `(.L_x_26) ;  /* 0x0000010000027945 */ /* 0x000fe20003800200 */
[----:B---3--:R-:W-:-:S05]  /*0cb0*/  VIADD R3, R3, 0xffffffff ;  /* 0xffffffff03037836 */ /* 0x008fca0000000000 */
[----:B------:R3:W-:Y:S01]  /*0cc0*/  @!P3 STS [UR8+0x24], R3 ;  /* 0x00002403ff00b988 */ /* 0x0007e20008000808 */
[----:B------:R-:W-:Y:S05]  /*0cd0*/  @P3 BRA `(.L_x_27) ;  /* 0x0000000000303947 */ /* 0x000fea0003800000 */
[----:B------:R-:W4:Y:S01]  /*0ce0*/  LDS R5, [UR8+0x34] ;  /* 0x00003408ff057984 */ /* 0x000f220008000800 */
[----:B------:R-:W5:Y:S03]  /*0cf0*/  LDC.64 R6, c[0x0][0x3b0] ;  /* 0x0000ec00ff067b82 */ /* 0x000f660000000a00 */
[----:B------:R-:W2:Y:S01]  /*0d00*/  LDS R4, [UR8+0x1c] ;  /* 0x00001c08ff047984 */ /* 0x000ea20008000800 */
[C---:B-----5:R-:W-:Y:S01]  /*0d10*/  SHF.L.U64.HI R7, R6.reuse, 0x1, R7 ;  /* 0x0000000106077819 */ /* 0x060fe20000010207 */
[----:B------:R-:W-:-:S03]  /*0d20*/  IMAD.SHL.U32 R6, R6, 0x2, RZ ;  /* 0x0000000206067824 */ /* 0x000fc600078e00ff */
[--C-:B------:R-:W-:Y:S02]  /*0d30*/  SHF.R.U32.HI R9, RZ, 0x4, R7.reuse ;  /* 0x00000004ff097819 */ /* 0x100fe40000011607 */
[----:B------:R-:W-:-:S05]  /*0d40*/  SHF.R.U64 R6, R6, 0x4, R7 ;  /* 0x0000000406067819 */ /* 0x000fca0000001207 */
[----:B------:R5:W-:Y:S01]  /*0d50*/  STS [UR8+0xc], R6 ;  /* 0x00000c06ff007988 */ /* 0x000be20008000808 */
[----:B----4-:R-:W-:Y:S02]  /*0d60*/  LOP3.LUT R5, R5, 0x7, RZ, 0xb8, !PT ;  /* 0x0000000705057812 */ /* 0x010fe400078eb8ff */
[----:B--2---:R-:W-:-:S03]  /*0d70*/  LOP3.LUT R4, R4, 0xf, R9, 0xb8, !PT ;  /* 0x0000000f04047812 */ /* 0x004fc600078eb809 */
[----:B------:R5:W-:Y:S04]  /*0d80*/  STS [UR8+0x34], R5 ;  /* 0x00003405ff007988 */ /* 0x000be80008000808 */
[----:B------:R5:W-:Y:S02]  /*0d90*/  STS [UR8+0x1c], R4 ;  /* 0x00001c04ff007988 */ /* 0x000be40008000808 */
.L_x_27:
[----:B------:R-:W-:Y:S05]  /*0da0*/  BSYNC.RECONVERGENT B2 ;  /* 0x0000000000027941 */ /* 0x000fea0003800200 */
.L_x_26:
[----:B------:R-:W-:Y:S04]  /*0db0*/  BSSY.RECONVERGENT B3, `(.L_x_28) ;  /* 0x000001a000037945 */ /* 0x000fe80003800200 */
[----:B------:R-:W-:Y:S04]  /*0dc0*/  BSSY.RELIABLE B2, `(.L_x_29) ;  /* 0x0000015000027945 */ /* 0x000fe80003800100 */
[----:B------:R-:W-:Y:S05]  /*0dd0*/  @P3 BRA `(.L_x_30) ;  /* 0x0000000000203947 */ /* 0x000fea0003800000 */
[----:B-----5:R-:W4:Y:S02]  /*0de0*/  LDS R4, [UR8+0x34] ;  /* 0x00003408ff047984 */ /* 0x020f240008000800 */
[----:B----4-:R-:W-:-:S05]  /*0df0*/  LOP3.LUT R4, R4, 0x38, RZ, 0xb8, !PT ;  /* 0x0000003804047812 */ /* 0x010fca00078eb8ff */
[----:B------:R4:W-:Y:S01]  /*0e00*/  STS [UR8+0x34], R4 ;  /* 0x00003404ff007988 */ /* 0x0009e20008000808 */
[----:B------:R-:W-:Y:S05]  /*0e10*/  @P3 BRA `(.L_x_31) ;  /* 0x0000000000203947 */ /* 0x000fea0003800000 */
[----:B----4-:R-:W4:Y:S01]  /*0e20*/  LDS R4, [UR8+0x8] ;  /* 0x00000808ff047984 */ /* 0x010f220008000800 */
[----:B------:R-:W-:-:S05]  /*0e30*/  IMAD.MOV.U32 R5, RZ, RZ, 0x780 ;  /* 0x00000780ff057424 */ /* 0x000fca00078e00ff */
[----:B----4-:R-:W-:-:S05]  /*0e40*/  LOP3.LUT R4, R4, 0x500, R5, 0xd8, !PT ;  /* 0x0000050004047812 */ /* 0x010fca00078ed805 */
[----:B------:R4:W-:Y:S02]  /*0e50*/  STS [UR8+0x8], R4 ;  /* 0x00000804ff007988 */ /* 0x0009e40008000808 */
.L_x_30:
[----:B------:R-:W-:Y:S05]  /*0e60*/  @P3 BRA `(.L_x_32) ;  /* 0x0000000000283947 */ /* 0x000fea0003800000 */
[----:B----45:R-:W4:Y:S02]  /*0e70*/  LDS R4, [UR8+0x8] ;  /* 0x00000808ff047984 */ /* 0x030f240008000800 */
[----:B----4-:R-:W-:-:S05]  /*0e80*/  LOP3.LUT R4, R4, 0x1800, RZ, 0xb8, !PT ;  /* 0x0000180004047812 */ /* 0x010fca00078eb8ff */
[----:B------:R5:W-:Y:S02]  /*0e90*/  STS [UR8+0x8], R4 ;  /* 0x00000804ff007988 */ /* 0x000be40008000808 */
.L_x_31:
[----:B------:R-:W-:Y:S05]  /*0ea0*/  @P3 BREAK.RELIABLE B2 ;  /* 0x0000000000023942 */ /* 0x000fea0003800100 */
[----:B------:R-:W-:Y:S05]  /*0eb0*/  @P3 BRA `(.L_x_33) ;  /* 0x0000000000243947 */ /* 0x000fea0003800000 */
[----:B----45:R-:W4:Y:S01]  /*0ec0*/  LDS R4, [UR8+0x8] ;  /* 0x00000808ff047984 */ /* 0x030f220008000800 */
[----:B------:R-:W-:-:S05]  /*0ed0*/  IMAD.MOV.U32 R5, RZ, RZ, 0x6000 ;  /* 0x00006000ff057424 */ /* 0x000fca00078e00ff */
[----:B----4-:R-:W-:-:S04]  /*0ee0*/  LOP3.LUT R4, R4, 0x4000, R5, 0xd8, !PT ;  /* 0x0000400004047812 */ /* 0x010fc800078ed805 */
[----:B------:R-:W-:-:S05]  /*0ef0*/  LOP3.LUT R4, R4, 0x400000, RZ, 0xb8, !PT ;  /* 0x0040000004047812 */ /* 0x000fca00078eb8ff */
[----:B------:R4:W-:Y:S02]  /*0f00*/  STS [UR8+0x8], R4 ;  /* 0x00000804ff007988 */ /* 0x0009e40008000808 */
.L_x_32:
[----:B------:R-:W-:Y:S05]  /*0f10*/  BSYNC.RELIABLE B2 ;  /* 0x0000000000027941 */ /* 0x000fea0003800100 */
.L_x_29:
[----:B----45:R-:W4:Y:S02]  /*0f20*/  @!P3 LDS R4, [UR8+0x8] ;  /* 0x00000808ff04b984 */ /* 0x030f240008000800 */
[----:B----4-:R-:W-:-:S05]  /*0f30*/  @!P3 LOP3.LUT R4, R4, 0x8000, RZ, 0xb8, !PT ;  /* 0x000080000404b812 */ /* 0x010fca00078eb8ff */
[----:B------:R4:W-:Y:S02]  /*0f40*/  @!P3 STS [UR8+0x8], R4 ;  /* 0x00000804ff00b988 */ /* 0x0009e40008000808 */
.L_x_33:
[----:B------:R-:W-:Y:S05]  /*0f50*/  BSYNC.RECONVERGENT B3 ;  /* 0x0000000000037941 */ /* 0x000fea0003800200 */
.L_x_28:
[----:B------:R-:W-:Y:S05]  /*0f60*/  WARPSYNC.ALL ;  /* 0x0000000000007948 */ /* 0x000fea0003800000 */
[----:B------:R-:W-:Y:S01]  /*0f70*/  NOP ;  /* 0x0000000000007918 */ /* 0x000fe20000000000 */
[----:B------:R-:W-:-:S04]  /*0f80*/  UIADD3 UR5, UPT, UPT, UR4, 0x80, URZ ;  /* 0x0000008004057890 */ /* 0x000fc8000fffe0ff */
[----:B------:R-:W-:-:S04]  /*0f90*/  UIADD3 UR14, UP0, UPT, UR5, UR16, URZ ;  /* 0x00000010050e7290 */ /* 0x000fc8000ff1e0ff */
[----:B------:R-:W-:Y:S01]  /*0fa0*/  ULEA.HI.X.SX32 UR15, UR5, UR17, 0x1, UP0 ;  /* 0x00000011050f7291 */ /* 0x000fe200080f0eff */
[----:B------:R-:W-:Y:S11]  /*0fb0*/  @P0 BRA `(.L_x_34) ;  /* 0x0000000000300947 */ /* 0x000ff60003800000 */
[----:B----45:R-:W4:Y:S01]  /*0fc0*/  S2R R4, SR_LANEID ;  /* 0x0000000000047919 */ /* 0x030f220000000000 */
[----:B------:R-:W-:Y:S05]  /*0fd0*/  WARPSYNC.ALL ;  /* 0x0000000000007948 */ /* 0x000fea0003800000 */
[----:B------:R-:W-:Y:S01]  /*0fe0*/  NOP ;  /* 0x0000000000007918 */ /* 0x000fe20000000000 */
[----:B----4-:R-:W-:-:S05]  /*0ff0*/  IMAD.SHL.U32 R6, R4, 0x4, RZ ;  /* 0x0000000404067824 */ /* 0x010fca00078e00ff */
[----:B------:R-:W4:Y:S01]  /*1000*/  LDS R7, [R6+UR8] ;  /* 0x0000000806077984 */ /* 0x000f220008000800 */
[----:B------:R-:W-:-:S05]  /*1010*/  IADD3 R4, P1, PT, R6, UR14, RZ ;  /* 0x0000000e06047c10 */ /* 0x000fca000ff3e0ff */
[----:B------:R-:W-:-:S05]  /*1020*/  IMAD.X R5, RZ, RZ, UR15, P1 ;  /* 0x0000000fff057e24 */ /* 0x000fca00088e06ff */
[----:B----4-:R4:W5:Y:S01]  /*1030*/  ATOMG.E.EXCH.STRONG.GPU PT, RZ, [R4], R7 ;  /* 0x0000000704ff73a8 */ /* 0x01096200041ee100 */
[----:B------:R-:W-:-:S04]  /*1040*/  DEPBAR {5,4,3,2,1,0} ;  /* 0x0000003f0000791a */ /* 0x000fc80000000000 */
[----:B------:R-:W2:Y:S02]  /*1050*/  CCTL.E.C.LDCU.IV.DEEP [UR14] ;  /* 0x000000000e007540 */ /* 0x000ea40009c08000 */
[----:B--2---:R4:W-:Y:S01]  /*1060*/  UTMACCTL.IV [UR14] ;  /* 0x000000000e0079b9 */ /* 0x0049e20008000000 */
[----:B------:R-:W-:Y:S01]  /*1070*/  NOP ;  /* 0x0000000000007918 */ /* 0x000fe20000000000 */
.L_x_34:
[----:B------:R-:W-:Y:S05]  /*1080*/  @P0 BRA `(.L_x_35) ;  /* 0x00000000000c0947 */ /* 0x000fea0003800000 */
[----:B------:R0:W-:Y:S01]  /*1090*/  UTMACMDFLUSH ;  /* 0x00000000000079b7 */ /* 0x0001e20000000000 */
[----:B------:R-:W-:Y:S05]  /*10a0*/  @P0 BRA `(.L_x_35) ;  /* 0x0000000000040947 */ /* 0x000fea0003800000 */
[----:B------:R-:W-:-:S04]  /*10b0*/  DEPBAR.LE SB0, 0x0 ;  /* 0x000080000000791a */ /* 0x000fc80000000000 */
.L_x_35:
[----:B------:R-:W-:Y:S05]  /*10c0*/  WARPSYNC.ALL ;  /* 0x0000000000007948 */ /* 0x000fea0003800000 */
[----:B------:R-:W-:Y:S01]  /*10d0*/  NOP ;  /* 0x0000000000007918 */ /* 0x000fe20000000000 */
[----:B-----5:R-:W-:Y:S06]  /*10e0*/  BAR.SYNC.DEFER_BLOCKING 0x0 ;  /* 0x0000000000007b1d */ /* 0x020fec0000010000 */
[----:B------:R-:W-:Y:S02]  /*10f0*/  BSSY.RECONVERGENT B3, `(.L_x_36) ;  /* 0x000000b000037945 */ /* 0x000fe40003800200 */
[----:B------:R-:W-:Y:S06]  /*1100*/  BAR.SYNC.DEFER_BLOCKING 0x0 ;  /* 0x0000000000007b1d */ /* 0x000fec0000010000 */
[----:B------:R5:W-:Y:S01]  /*1110*/  @!P0 STS [R11], RZ ;  /* 0x000000ff0b008388 */ /* 0x000be20000000800 */
[----:B------:R-:W-:Y:S01]  /*1120*/  NOP ;  /* 0x0000000000007918 */ /* 0x000fe20000000000 */
[----:B------:R-:W-:Y:S05]  /*1130*/  @P3 BRA `(.L_x_37) ;  /* 0x0000000000183947 */ /* 0x000fea0003800000 */
[----:B----4-:R-:W4:Y:S01]  /*1140*/  LDS R4, [UR8+0x8] ;  /* 0x00000808ff047984 */ /* 0x010f220008000800 */
[----:B------:R-:W2:Y:S01]  /*1150*/  LDC.64 R6, c[0x0][0x390] ;  /* 0x0000e400ff067b82 */ /* 0x000ea20000000a00 */
[----:B------:R-:W-:Y:S02]  /*1160*/  IMAD.MOV.U32 R5, RZ, RZ, 0x70 ;  /* 0x00000070ff057424 */ /* 0x000fe400078e00ff */
[----:B--2---:R2:W-:Y:S03]  /*1170*/  STS.64 [UR8], R6 ;  /* 0x00000006ff007988 */ /* 0x0045e60008000a08 */
[----:B----4-:R-:W-:-:S05]  /*1180*/  LOP3.LUT R4, R4, 0x10, R5, 0xd8, !PT ;  /* 0x0000001004047812 */ /* 0x010fca00078ed805 */
[----:B------:R2:W-:Y:S02]  /*1190*/  STS [UR8+0x8], R4 ;  /* 0x00000804ff007988 */ /* 0x0005e40008000808 */
.L_x_37:
[----:B----4-:R-:W-:Y:S05]  /*11a0*/  BSYNC.RECONVERGENT B3 ;  /* 0x0000000000037941 */ /* 0x010fea0003800200 */
.L_x_36:
[----:B------:R-:W-:Y:S04]  /*11b0*/  BSSY.RECONVERGENT B4, `(.L_x_38) ;  /* 0x0000011000047945 */ /* 0x000fe80003800200 */
[----:B------:R-:W-:Y:S04]  /*11c0*/  BSSY.RELIABLE B3, `(.L_x_39) ;  /* 0x000000e000037945 */ /* 0x000fe80003800100 */
[----:B------:R-:W-:Y:S05]  /*11d0*/  @P3 BRA `(.L_x_40) ;  /* 0x0000000000243947 */ /* 0x000fea0003800000 */
[----:B--2---:R-:W2:Y:S01]  /*11e0*/  LDS R4, [UR8+0x34] ;  /* 0x00003408ff047984 */ /* 0x004ea20008000800 */
[----:B------:R-:W-:-:S05]  /*11f0*/  IMAD.MOV.U32 R5, RZ, RZ, 0x3f000000 ;  /* 0x3f000000ff057424 */ /* 0x000fca00078e00ff */
[----:B--2---:R-:W-:-:S05]  /*1200*/  LOP3.LUT R4, R4, 0xff000000, R5, 0xb8, !PT ;  /* 0xff00000004047812 */ /* 0x004fca00078eb805 */
[----:B------:R2:W-:Y:S01]  /*1210*/  STS [UR8+0x34], R4 ;  /* 0x00003404ff007988 */ /* 0x0005e20008000808 */
[----:B------:R-:W-:Y:S05]  /*1220*/  @P3 BRA `(.L_x_41) ;  /* 0x00000000001c3947 */ /* 0x000fea0003800000 */
[----:B--2---:R-:W2:Y:S01]  /*1230*/  LDS R4, [UR8+0x38] ;  /* 0x00003808ff047984 */ /* 0x004ea20008000800 */
[----:B------:R-:W-:-:S05]  /*1240*/  IMAD.MOV.U32 R5, RZ, RZ, 0x7f ;  /* 0x0000007fff057424 */ /* 0x000fca00078e00ff */
[----:B--2---:R-:W-:-:S05]  /*1250*/  LOP3.LUT R4, R4, 0xff, R5, 0xb8, !PT ;  /* 0x000000ff04047812 */ /* 0x004fca00078eb805 */
[----:B------:R4:W-:Y:S02]  /*1260*/  STS [UR8+0x38], R4 ;  /* 0x00003804ff007988 */ /* 0x0009e40008000808 */
.L_x_40:
[----:B------:R-:W-:Y:S05]  /*1270*/  @P3 BREAK.RELIABLE B3 ;  /* 0x0000000000033942 */ /* 0x000fea0003800100 */
[----:B------:R-:W-:Y:S05]  /*1280*/  @P3 BRA `(.L_x_42) ;  /* 0x00000000000c3947 */ /* 0x000fea0003800000 */
[----:B------:R2:W-:Y:S02]  /*1290*/  STS [UR8+0x20], R3 ;  /* 0x00002003ff007988 */ /* 0x0005e40008000808 */
.L_x_41:
[----:B------:R-:W-:Y:S05]  /*12a0*/  BSYNC.RELIABLE B3 ;  /* 0x0000000000037941 */ /* 0x000fea0003800100 */
.L_x_39:
[----:B------:R2:W-:Y:S02]  /*12b0*/  @!P3 STS [UR8+0x24], R2 ;  /* 0x00002402ff00b988 */ /* 0x0005e40008000808 */
.L_x_42:
[----:B------:R-:W-:Y:S05]  /*12c0*/  BSYNC.RECONVERGENT B4 ;  /* 0x0000000000047941 */ /* 0x000fea0003800200 */
.L_x_38:
[----:B------:R-:W-:Y:S05]  /*12d0*/  WARPSYNC.ALL ;  /* 0x0000000000007948 */ /* 0x000fea0003800000 */
[----:B------:R-:W-:Y:S01]  /*12e0*/  NOP ;  /* 0x0000000000007918 */ /* 0x000fe20000000000 */
[----:B------:R-:W-:Y:S04]  /*12f0*/  BSSY.RECONVERGENT B4, `(.L_x_43) ;  /* 0x000000e000047945 */ /* 0x000fe80003800200 */
[----:B------:R-:W-:Y:S05]  /*1300*/  @P3 BRA `(.L_x_44) ;  /* 0x0000000000303947 */ /* 0x000fea0003800000 */
[----:B--23--:R-:W2:Y:S01]  /*1310*/  LDS R3, [UR8+0x34] ;  /* 0x00003408ff037984 */ /* 0x00cea20008000800 */
[----:B----4-:R-:W3:Y:S03]  /*1320*/  LDC.64 R4, c[0x0][0x3b8] ;  /* 0x0000ee00ff047b82 */ /* 0x010ee60000000a00 */
[----:B------:R-:W4:Y:S01]  /*1330*/  LDS R2, [UR8+0x1c] ;  /* 0x00001c08ff027984 */ /* 0x000f220008000800 */
[C---:B---3--:R-:W-:Y:S01]  /*1340*/  SHF.L.U64.HI R5, R4.reuse, 0x1, R5 ;  /* 0x0000000104057819 */ /* 0x048fe20000010205 */
[----:B------:R-:W-:-:S03]  /*1350*/  IMAD.SHL.U32 R4, R4, 0x2, RZ ;  /* 0x0000000204047824 */ /* 0x000fc600078e00ff */
[--C-:B------:R-:W-:Y:S02]  /*1360*/  SHF.R.U32.HI R7, RZ, 0x4, R5.reuse ;  /* 0x00000004ff077819 */ /* 0x100fe40000011605 */
[----:B------:R-:W-:-:S05]  /*1370*/  SHF.R.U64 R4, R4, 0x4, R5 ;  /* 0x0000000404047819 */ /* 0x000fca0000001205 */
[----:B------:R3:W-:Y:S01]  /*1380*/  STS [UR8+0xc], R4 ;  /* 0x00000c04ff007988 */ /* 0x0007e20008000808 */
[----:B--2---:R-:W-:Y:S02]  /*1390*/  LOP3.LUT R3, R3, 0x7, RZ, 0xb8, !PT ;  /* 0x0000000703037812 */ /* 0x004fe400078eb8ff */
[----:B----4-:R-:W-:-:S03]  /*13a0*/  LOP3.LUT R2, R2, 0xf, R7, 0xb8, !PT ;  /* 0x0000000f02027812 */ /* 0x010fc600078eb807 */
[----:B------:R3:W-:Y:S04]  /*13b0*/  STS [UR8+0x34], R3 ;  /* 0x00003403ff007988 */ /* 0x0007e80008000808 */
[----:B------:R3:W-:Y:S02]  /*13c0*/  STS [UR8+0x1c], R2 ;  /* 0x00001c02ff007988 */ /* 0x0007e40008000808 */
.L_x_44:
[----:B------:R-:W-:Y:S05]  /*13d0*/  BSYNC.RECONVERGENT B4 ;  /* 0x0000000000047941 */ /* 0x000fea0003800200 */
.L_x_43:
[----:B------:R-:W-:Y:S04]  /*13e0*/  BSSY.RECONVERGENT B5, `(.L_x_45) ;  /* 0x000001a000057945 */ /* 0x000fe80003800200 */
[----:B------:R-:W-:Y:S04]  /*13f0*/  BSSY.RELIABLE B4, `(.L_x_46) ;  /* 0x0000015000047945 */ /* 0x000fe80003800100 */
[----:B------:R-:W-:Y:S05]  /*1400*/  @P3 BRA `(.L_x_47) ;  /* 0x0000000000203947 */ /* 0x000fea0003800000 */
[----:B--23--:R-:W2:Y:S02]  /*1410*/  LDS R2, [UR8+0x34] ;  /* 0x00003408ff027984 */ /* 0x00cea40008000800 */
[----:B--2---:R-:W-:-:S05]  /*1420*/  LOP3.LUT R2, R2, 0x38, RZ, 0xb8, !PT ;  /* 0x0000003802027812 */ /* 0x004fca00078eb8ff */
[----:B------:R2:W-:Y:S01]  /*1430*/  STS [UR8+0x34], R2 ;  /* 0x00003402ff007988 */ /* 0x0005e20008000808 */
[----:B------:R-:W-:Y:S05]  /*1440*/  @P3 BRA `(.L_x_48) ;  /* 0x0000000000203947 */ /* 0x000fea0003800000 */
[----:B--2---:R-:W2:Y:S01]  /*1450*/  LDS R2, [UR8+0x8] ;  /* 0x00000808ff027984 */ /* 0x004ea20008000800 */
[----:B------:R-:W-:-:S05]  /*1460*/  IMAD.MOV.U32 R3, RZ, RZ, 0x780 ;  /* 0x00000780ff037424 */ /* 0x000fca00078e00ff */
[----:B--2---:R-:W-:-:S05]  /*1470*/  LOP3.LUT R2, R2, 0x500, R3, 0xd8, !PT ;  /* 0x0000050002027812 */ /* 0x004fca00078ed803 */
[----:B------:R2:W-:Y:S02]  /*1480*/  STS [UR8+0x8], R2 ;  /* 0x00000802ff007988 */ /* 0x0005e40008000808 */
.L_x_47:
[----:B------:R-:W-:Y:S05]  /*1490*/  @P3 BRA `(.L_x_49) ;  /* 0x0000000000283947 */ /* 0x000fea0003800000 */
[----:B--23--:R-:W2:Y:S02]  /*14a0*/  LDS R2, [UR8+0x8] ;  /* 0x00000808ff027984 */ /* 0x00cea40008000800 */
[----:B--2---:R-:W-:-:S05]  /*14b0*/  LOP3.LUT R2, R2, 0x1800, RZ, 0xb8, !PT ;  /* 0x0000180002027812 */ /* 0x004fca00078eb8ff */
[----:B------:R3:W-:Y:S02]  /*14c0*/  STS [UR8+0x8], R2 ;  /* 0x00000802ff007988 */ /* 0x0007e40008000808 */
.L_x_48:
[----:B------:R-:W-:Y:S05]  /*14d0*/  @P3 BREAK.RELIABLE B4 ;  /* 0x0000000000043942 */ /* 0x000fea0003800100 */
[----:B------:R-:W-:Y:S05]  /*14e0*/  @P3 BRA `(.L_x_50) ;  /* 0x0000000000243947 */ /* 0x000fea0003800000 */
[----:B--23--:R-:W2:Y:S01]  /*14f0*/  LDS R2, [UR8+0x8] ;  /* 0x00000808ff027984 */ /* 0x00cea20008000800 */
[----:B------:R-:W-:-:S05]  /*1500*/  IMAD.MOV.U32 R3, RZ, RZ, 0x6000 ;  /* 0x00006000ff037424 */ /* 0x000fca00078e00ff */
[----:B--2---:R-:W-:-:S04]  /*1510*/  LOP3.LUT R2, R2, 0x6000, R3, 0xd8, !PT ;  /* 0x0000600002027812 */ /* 0x004fc800078ed803 */
[----:B------:R-:W-:-:S05]  /*1520*/  LOP3.LUT R2, R2, 0x400000, RZ, 0xb8, !PT ;  /* 0x0040000002027812 */ /* 0x000fca00078eb8ff */
[----:B------:R2:W-:Y:S02]  /*1530*/  STS [UR8+0x8], R2 ;  /* 0x00000802ff007988 */ /* 0x0005e40008000808 */
.L_x_49:
[----:B------:R-:W-:Y:S05]  /*1540*/  BSYNC.RELIABLE B4 ;  /* 0x0000000000047941 */ /* 0x000fea0003800100 */
.L_x_46:
[----:B--23--:R-:W2:Y:S02]  /*1550*/  @!P3 LDS R2, [UR8+0x8] ;  /* 0x00000808ff02b984 */ /* 0x00cea40008000800 */
[----:B--2---:R-:W-:-:S05]  /*1560*/  @!P3 LOP3.LUT R2, R2, 0x8000, RZ, 0xb8, !PT ;  /* 0x000080000202b812 */ /* 0x004fca00078eb8ff */
[----:B------:R2:W-:Y:S02]  /*1570*/  @!P3 STS [UR8+0x8], R2 ;  /* 0x00000802ff00b988 */ /* 0x0005e40008000808 */
.L_x_50:
[----:B------:R-:W-:Y:S05]  /*1580*/  BSYNC.RECONVERGENT B5 ;  /* 0x0000000000057941 */ /* 0x000fea0003800200 */
.L_x_45:
[----:B------:R-:W-:Y:S05]  /*1590*/  WARPSYNC.ALL ;  /* 0x0000000000007948 */ /* 0x000fea0003800000 */
[----:B------:R-:W-:Y:S01]  /*15a0*/  NOP ;  /* 0x0000000000007918 */ /* 0x000fe20000000000 */
[----:B------:R-:W-:-:S04]  /*15b0*/  UIADD3 UR4, UPT, UPT, UR4, 0x100, URZ ;  /* 0x0000010004047890 */ /* 0x000fc8000fffe0ff */
[----:B------:R-:W-:-:S04]  /*15c0*/  UIADD3 UR23, UP0, UPT, UR4, UR16, URZ ;  /* 0x0000001004177290 */ /* 0x000fc8000ff1e0ff */
[----:B------:R-:W-:Y:S01]  /*15d0*/  ULEA.HI.X.SX32 UR28, UR4, UR17, 0x1, UP0 ;  /* 0x00000011041c7291 */ /* 0x000fe200080f0eff */
[----:B------:R-:W-:Y:S11]  /*15e0*/  @P0 BRA `(.L_x_51) ;  /* 0x0000000000380947 */ /* 0x000ff60003800000 */
[----:B--23--:R-:W2:Y:S01]  /*15f0*/  S2R R2, SR_LANEID ;  /* 0x0000000000027919 */ /* 0x00cea20000000000 */
[----:B------:R-:W-:Y:S05]  /*1600*/  WARPSYNC.ALL ;  /* 0x0000000000007948 */ /* 0x000fea0003800000 */
[----:B------:R-:W-:Y:S01]  /*1610*/  NOP ;  /* 0x0000000000007918 */ /* 0x000fe20000000000 */
[----:B--2-4-:R-:W-:-:S05]  /*1620*/  IMAD.SHL.U32 R4, R2, 0x4, RZ ;  /* 0x0000000402047824 */ /* 0x014fca00078e00ff */
[----:B------:R-:W2:Y:S01]  /*1630*/  LDS R5, [R4+UR8] ;  /* 0x0000000804057984 */ /* 0x000ea20008000800 */
[----:B------:R-:W-:Y:S01]  /*1640*/  IADD3 R2, P1, PT, R4, UR23, RZ ;  /* 0x0000001704027c10 */ /* 0x000fe2000ff3e0ff */
[----:B------:R-:W-:-:S04]  /*1650*/  UMOV UR4, UR23 ;  /* 0x0000001700047c82 */ /* 0x000fc80008000000 */
[----:B------:R-:W-:Y:S01]  /*1660*/  IMAD.X R3, RZ, RZ, UR28, P1 ;  /* 0x0000001cff037e24 */ /* 0x000fe200088e06ff */
[----:B------:R-:W-:-:S04]  /*1670*/  UMOV UR5, UR28 ;  /* 0x0000001c00057c82 */ /* 0x000fc80008000000 */
[----:B--2---:R2:W3:Y:S01]  /*1680*/  ATOMG.E.EXCH.STRONG.GPU PT, RZ, [R2], R5 ;  /* 0x0000000502ff73a8 */ /* 0x0044e200041ee100 */
[----:B------:R-:W-:-:S04]  /*1690*/  DEPBAR {5,4,3,2,1,0} ;  /* 0x0000003f0000791a */ /* 0x000fc80000000000 */
[----:B------:R-:W4:Y:S02]  /*16a0*/  CCTL.E.C.LDCU.IV.DEEP [UR4] ;  /* 0x0000000004007540 */ /* 0x000f240009c08000 */
[----:B----4-:R2:W-:Y:S01]  /*16b0*/  UTMACCTL.IV [UR4] ;  /* 0x00000000040079b9 */ /* 0x0105e20008000000 */
[----:B------:R-:W-:Y:S01]  /*16c0*/  NOP ;  /* 0x0000000000007918 */ /* 0x000fe20000000000 */
.L_x_51:
[----:B------:R-:W-:Y:S05]  /*16d0*/  @P0 BRA `(.L_x_52) ;  /* 0x00000000000c0947 */ /* 0x000fea0003800000 */
[----:B------:R0:W-:Y:S01]  /*16e0*/  UTMACMDFLUSH ;  /* 0x00000000000079b7 */ /* 0x0001e20000000000 */
[----:B------:R-:W-:Y:S05]  /*16f0*/  @P0 BRA `(.L_x_52) ;  /* 0x0000000000040947 */ /* 0x000fea0003800000 */
[----:B------:R-:W-:-:S04]  /*1700*/  DEPBAR.LE SB0, 0x0 ;  /* 0x000080000000791a */ /* 0x000fc80000000000 */
.L_x_52:
[----:B------:R-:W-:Y:S05]  /*1710*/  WARPSYNC.ALL ;  /* 0x0000000000007948 */ /* 0x000fea0003800000 */
[----:B------:R-:W-:Y:S01]  /*1720*/  NOP ;  /* 0x0000000000007918 */ /* 0x000fe20000000000 */
[----:B---3--:R-:W-:Y:S01]  /*1730*/  BAR.SYNC.DEFER_BLOCKING 0x0 ;  /* 0x0000000000007b1d */ /* 0x008fe20000010000 */
[----:B------:R-:W-:Y:S01]  /*1740*/  ISETP.GE.AND P0, PT, R10, 0x1, PT ;  /* 0x000000010a00780c */ /* 0x000fe20003f06270 */
[----:B------:R-:W-:Y:S01]  /*1750*/  USHF.L.U32 UR11, UR11, 0x7, URZ ;  /* 0x000000070b0b7899 */ /* 0x000fe200080006ff */
[----:B--2---:R-:W-:Y:S01]  /*1760*/  SHF.R.U32.HI R2, RZ, 0x5, R0 ;  /* 0x00000005ff027819 */ /* 0x004fe20000011600 */
[----:B------:R-:W-:-:S02]  /*1770*/  USHF.L.U32 UR27, UR6, 0x6, URZ ;  /* 0x00000006061b7899 */ /* 0x000fc400080006ff */
[----:B------:R-:W-:Y:S01]  /*1780*/  VOTEU.ALL UP0, P3 ;  /* 0x0000000000ff7886 */ /* 0x000fe20001800000 */
[----:B------:R-:W-:Y:S01]  /*1790*/  UMOV UR4, 0x1 ;  /* 0x0000000100047882 */ /* 0x000fe20000000000 */
[----:B------:R-:W-:Y:S01]  /*17a0*/  VOTEU.ALL UP1, P3 ;  /* 0x0000000000ff7886 */ /* 0x000fe20001820000 */
[----:B------:R-:W-:Y:S02]  /*17b0*/  R2UR UR22, R2 ;  /* 0x00000000021672ca */ /* 0x000fe400000e0000 */
[----:B------:R-:W-:-:S04]  /*17c0*/  @!UP0 UIADD3 UR16, UPT, UPT, -UR4, 0x100000, URZ ;  /* 0x0010000004108890 */ /* 0x000fc8000fffe1ff */
[----:B------:R-:W-:Y:S02]  /*17d0*/  @!UP0 USHF.L.U32 UR17, UR16, 0xb, URZ ;  /* 0x0000000b10118899 */ /* 0x000fe400080006ff */
[----:B------:R-:W-:Y:S02]  /*17e0*/  @!UP0 USHF.L.U32 UR16, UR16, 0x1, URZ ;  /* 0x0000000110108899 */ /* 0x000fe400080006ff */
[----:B------:R-:W-:-:S04]  /*17f0*/  @!UP0 UIADD3 UR4, UPT, UPT, -UR4, 0x100000, URZ ;  /* 0x0010000004048890 */ /* 0x000fc8000fffe1ff */
[----:B------:R-:W-:Y:S02]  /*1800*/  @!UP0 USHF.L.U32 UR5, UR4, 0xb, URZ ;  /* 0x0000000b04058899 */ /* 0x000fe400080006ff */
[----:B------:R-:W-:Y:S01]  /*1810*/  @!UP0 USHF.L.U32 UR4, UR4, 0x1, URZ ;  /* 0x0000000104048899 */ /* 0x000fe200080006ff */
[----:B------:R-:W-:Y:S01]  /*1820*/  VOTEU.ALL UP0, P3 ;  /* 0x0000000000ff7886 */ /* 0x000fe20001800000 */
[----:B------:R-:W2:Y:S04]  /*1830*/  FENCE.VIEW.ASYNC.S ;  /* 0x00000000000073c6 */ /* 0x000ea80000000000 */
[----:B--2---:R2:W3:Y:S06]  /*1840*/  @!UP0 SYNCS.EXCH.64 URZ, [UR8+0x3000], UR16 ;  /* 0x0030001008ff85b2 */ /* 0x0044ec0008000100 */
[----:B------:R2:W4:Y:S01]  /*1850*/  @!UP1 SYNCS.EXCH.64 URZ, [UR8+0x3010], UR4 ;  /* 0x0030100408ff95b2 */ /* 0x0005220008000100 */
[----:B------:R-:W-:Y:S05]  /*1860*/  @!P0 BRA `(.L_x_53) ;  /* 0x0000000400b88947 */ /* 0x000fea0003800000 */
[----:B---34-:R-:W-:Y:S01]  /*1870*/  BAR.SYNC.DEFER_BLOCKING 0x0 ;  /* 0x0000000000007b1d */ /* 0x018fe20000010000 */
[----:B------:R-:W-:Y:S01]  /*1880*/  @!P3 IMAD.MOV.U32 R2, RZ, RZ, 0x3000 ;  /* 0x00003000ff02b424 */ /* 0x000fe200078e00ff */
[----:B------:R-:W-:Y:S02]  /*1890*/  ELECT P1, URZ, PT ;  /* 0x0000000000ff782f */ /* 0x000fe40003820000 */
[----:B------:R-:W-:Y:S02]  /*18a0*/  ELECT P0, URZ, PT ;  /* 0x0000000000ff782f */ /* 0x000fe40003800000 */
[C---:B------:R-:W-:Y:S01]  /*18b0*/  ISETP.LT.U32.AND P1, PT, R68.reuse, 0x20, P1 ;  /* 0x000000204400780c */ /* 0x040fe20000f21070 */
[----:B------:R-:W-:Y:S01]  /*18c0*/  UIADD3 UR24, UPT, UPT, UR8, 0x2000, URZ ;  /* 0x0000200008187890 */ /* 0x000fe2000fffe0ff */
[----:B------:R-:W-:Y:S01]  /*18d0*/  ISETP.LT.U32.AND P0, PT, R68, 0x20, P0 ;  /* 0x000000204400780c */ /* 0x000fe20000701070 */
[----:B--2---:R-:W-:Y:S02]  /*18e0*/  USHF.R.U32.HI UR4, URZ, 0x4, UR8 ;  /* 0x00000004ff047899 */ /* 0x004fe40008011608 */
[----:B------:R-:W-:-:S02]  /*18f0*/  USHF.R.U32.HI UR6, URZ, 0x4, UR24 ;  /* 0x00000004ff067899 */ /* 0x000fc40008011618 */
[----:B------:R-:W-:Y:S02]  /*1900*/  USGXT.U32 UR4, UR4, 0xe ;  /* 0x0000000e0404789a */ /* 0x000fe40008000000 */
[----:B------:R-:W-:Y:S01]  /*1910*/  USGXT.U32 UR6, UR6, 0xe ;  /* 0x0000000e0606789a */ /* 0x000fe20008000000 */
[----:B------:R-:W-:Y:S01]  /*1920*/  UMOV UR20, 0xfffffffe ;  /* 0xfffffffe00147882 */ /* 0x000fe20000000000 */
[----:B------:R-:W-:Y:S02]  /*1930*/  UMOV UR21, 0x7fffbfdf ;  /* 0x7fffbfdf00157882 */ /* 0x000fe40000000000 */
[----:B------:R-:W-:Y:S01]  /*1940*/  VOTEU.ANY UP0, P1 ;  /* 0x0000000000ff7886 */ /* 0x000fe20000800100 */
[----:B------:R-:W-:Y:S01]  /*1950*/  VOTEU.ANY UP2, P1 ;  /* 0x0000000000ff7886 */ /* 0x000fe20000840100 */
[----:B------:R-:W-:Y:S01]  /*1960*/  VOTEU.ANY UP1, P0 ;  /* 0x0000000000ff7886 */ /* 0x000fe20000020100 */
[----:B------:R-:W-:Y:S01]  /*1970*/  VOTEU.ANY UP3, P0 ;  /* 0x0000000000ff7886 */ /* 0x000fe20000060100 */
[----:B------:R-:W-:Y:S01]  /*1980*/  UMOV UR5, URZ ;  /* 0x000000ff00057c82 */ /* 0x000fe20008000000 */
[----:B------:R2:W-:Y:S01]  /*1990*/  @!P3 SYNCS.ARRIVE.TRANS64 RZ, [UR8+0x3000], R2 ;  /* 0x00300002ffffb9a7 */ /* 0x0005e20008000008 */
[----:B------:R3:W-:Y:S06]  /*19a0*/  MEMBAR.ALL.CTA ;  /* 0x0000000000007992 */ /* 0x0007ec0000008000 */
[----:B---3--:R-:W3:Y:S01]  /*19b0*/  FENCE.VIEW.ASYNC.S ;  /* 0x00000000000073c6 */ /* 0x008ee20000000000 */
[----:B------:R-:W-:Y:S01]  /*19c0*/  @UP0 UIADD3 UR9, UPT, UPT, UR8, 0x3000, URZ ;  /* 0x0000300008090890 */ /* 0x000fe2000fffe0ff */
[----:B------:R-:W-:Y:S01]  /*19d0*/  @UP0 UMOV UR10, URZ ;  /* 0x000000ff000a0c82 */ /* 0x000fe20008000000 */
[----:B------:R-:W-:Y:S01]  /*19e0*/  @UP1 UIADD3 UR25, UPT, UPT, UR8, 0x3000, URZ ;  /* 0x0000300008191890 */ /* 0x000fe2000fffe0ff */
[----:B------:R-:W-:Y:S01]  /*19f0*/  @UP1 UMOV UR26, URZ ;  /* 0x000000ff001a1c82 */ /* 0x000fe20008000000 */
[----:B------:R-:W-:Y:S01]  /*1a00*/  UMOV UR7, URZ ;  /* 0x000000ff00077c82 */ /* 0x000fe20008000000 */
[----:B------:R-:W-:-:S02]  /*1a10*/  UIADD3.64 UR18, UPT, UPT, UR4, -UR20, URZ ;  /* 0x8000001404127297 */ /* 0x000fc4000fffe0ff */
[----:B------:R-:W-:Y:S02]  /*1a20*/  UIADD3.64 UR20, UPT, UPT, UR6, -UR20, URZ ;  /* 0x8000001406147297 */ /* 0x000fe4000fffe0ff */
[----:B------:R-:W-:Y:S01]  /*1a30*/  UISETP.NE.U32.AND UP0, UPT, UR22, URZ, UPT ;  /* 0x000000ff1600728c */ /* 0x000fe2000bf05070 */
[----:B------:R-:W-:Y:S01]  /*1a40*/  UMOV UR16, UR4 ;  /* 0x0000000400107c82 */ /* 0x000fe20008000000 */
[----:B------:R-:W-:Y:S01]  /*1a50*/  UMOV UR17, 0x80004020 ;  /* 0x8000402000117882 */ /* 0x000fe20000000000 */
[----:B------:R-:W-:Y:S01]  /*1a60*/  UMOV UR7, 0x80004020 ;  /* 0x8000402000077882 */ /* 0x000fe20000000000 */
[----:B---3--:R-:W-:Y:S06]  /*1a70*/  BAR.SYNC.DEFER_BLOCKING 0x0 ;  /* 0x0000000000007b1d */ /* 0x008fec0000010000 */
[----:B------:R2:W-:Y:S02]  /*1a80*/  @UP2 UTMALDG.2D [UR8], [UR12] ;  /* 0x000000080c0025b4 */ /* 0x0005e40008008000 */
[----:B------:R-:W-:Y:S06]  /*1a90*/  BAR.SYNC.DEFER_BLOCKING 0x0 ;  /* 0x0000000000007b1d */ /* 0x000fec0000010000 */
[----:B------:R2:W-:Y:S02]  /*1aa0*/  @UP3 UTMALDG.2D [UR24], [UR14] ;  /* 0x000000180e0035b4 */ /* 0x0005e40008008000 */
[----:B------:R-:W-:Y:S06]  /*1ab0*/  BAR.SYNC.DEFER_BLOCKING 0x0 ;  /* 0x0000000000007b1d */ /* 0x000fec0000010000 */
[----:B------:R-:W3:Y:S02]  /*1ac0*/  SYNCS.PHASECHK.TRANS64.TRYWAIT P0, [UR8+0x3000], RZ ;  /* 0x003000ffff0075a7 */ /* 0x000ee40008001108 */
[----:B--23--:R-:W-:Y:S05]  /*1ad0*/  @!P0 BRA `(.L_x_54) ;  /* 0x0000000c00048947 */ /* 0x00cfea0003800000 */
.L_x_66:
[----:B------:R-:W-:Y:S05]  /*1ae0*/  BRA.U UP0, `(.L_x_55) ;  /* 0x00000001001c7547 */ /* 0x000fea000b800000 */
[----:B------:R-:W-:Y:S01]  /*1af0*/  UMOV UR4, 0x0 ;  /* 0x0000000000047882 */ /* 0x000fe20000000000 */
[----:B------:R-:W-:Y:S01]  /*1b00*/  UMOV UR5, 0x8100490 ;  /* 0x0810049000057882 */ /* 0x000fe20000000000 */
[----:B------:R-:W-:Y:S01]  /*1b10*/  UMOV UR24, 0x0 ;  /* 0x0000000000187882 */ /* 0x000fe20000000000 */
[----:B------:R-:W-:Y:S01]  /*1b20*/  UMOV UR25, 0x8100490 ;  /* 0x0810049000197882 */ /* 0x000fe20000000000 */
[----:B------:R2:W-:Y:S01]  /*1b30*/  UTCHMMA gdesc[UR16], gdesc[UR6], tmem[UR29], tmem[UR4], idesc[UR5], !UPT ;  /* 0x00ff0406100075ea */ /* 0x0005e2000f80001d */
[----:B------:R2:W-:Y:S01]  /*1b40*/  UTCHMMA gdesc[UR18], gdesc[UR20], tmem[UR29], tmem[UR24], idesc[UR25], UPT ;  /* 0x00ff1814120075ea */ /* 0x0005e2000b80001d */
[----:B------:R-:W-:Y:S02]  /*1b50*/  NOP ;  /* 0x0000000000007918 */ /* 0x000fe40000000000 */
.L_x_55:
[----:B------:R-:W-:Y:S01]  /*1b60*/  ELECT P0, URZ, PT ;  /* 0x0000000000ff782f */ /* 0x000fe20003800000 */
[----:B--2---:R-:W-:-:S03]  /*1b70*/  UIADD3 UR4, UPT, UPT, UR8, 0x3010, URZ ;  /* 0x0000301008047890 */ /* 0x004fc6000fffe0ff */
[----:B------:R-:W-:Y:S01]  /*1b80*/  ISETP.LT.U32.AND P0, PT, R68, 0x20, P0 ;  /* 0x000000204400780c */ /* 0x000fe20000701070 */
[----:B------:R-:W-:-:S12]  /*1b90*/  UMOV UR5, URZ ;  /* 0x000000ff00057c82 */ /* 0x000fd80008000000 */
[----:B------:R-:W-:Y:S01]  /*1ba0*/  VOTEU.ANY UP0, P0 ;  /* 0x0000000000ff7886 */ /* 0x000fe20000000100 */
[----:B------:R-:W-:Y:S01]  /*1bb0*/  VOTEU.ANY UP1, P0 ;  /* 0x0000000000ff7886 */ /* 0x000fe20000020100 */
[----:B------:R-:W-:-:S03]  /*1bc0*/  ISETP.GE.U32.AND P0, PT, R10, 0x21, PT ;  /* 0x000000210a00780c */ /* 0x000fc60003f06070 */
[----:B------:R-:W-:Y:S02]  /*1bd0*/  @UP0 UMOV UR9, UR4 ;  /* 0x0000000400090c82 */ /* 0x000fe40008000000 */
[----:B------:R2:W-:Y:S01]  /*1be0*/  @UP1 UTCBAR [UR9], URZ ;  /* 0x000000ff090013e9 */ /* 0x0005e200080000ff */
[----:B------:R-:W-:Y:S06]  /*1bf0*/  BAR.SYNC.DEFER_BLOCKING 0x0 ;  /* 0x0000000000007b1d */ /* 0x000fec0000010000 */
[----:B------:R-:W3:Y:S02]  /*1c00*/  SYNCS.PHASECHK.TRANS64.TRYWAIT P1, [UR8+0x3010], RZ ;  /* 0x003010ffff0075a7 */ /* 0x000ee40008021108 */
[----:B--23--:R-:W-:Y:S05]  /*1c10*/  @!P1 BRA `(.L_x_56) ;  /* 0x0000000800c09947 */ /* 0x00cfea0003800000 */
.L_x_67:
[----:B------:R-:W-:Y:S05]  /*1c20*/  @!P0 BRA `(.L_x_53) ;  /* 0x0000000000c88947 */ /* 0x000fea0003800000 */
[----:B------:R-:W-:Y:S01]  /*1c30*/  IMAD.MOV.U32 R2, RZ, RZ, 0x1 ;  /* 0x00000001ff027424 */ /* 0x000fe200078e00ff */
[----:B------:R-:W2:Y:S01]  /*1c40*/  LDCU UR32, c[0x0][0x3a0] ;  /* 0x00007400ff2077ac */ /* 0x000ea20008000800 */
[----:B------:R-:W-:-:S05]  /*1c50*/  UMOV UR10, 0x20 ;  /* 0x00000020000a7882 */ /* 0x000fca0000000000 */
.L_x_60:
[----:B------:R-:W-:Y:S01]  /*1c60*/  BAR.SYNC.DEFER_BLOCKING 0x0 ;  /* 0x0000000000007b1d */ /* 0x000fe20000010000 */
[----:B------:R-:W-:Y:S01]  /*1c70*/  @!P3 IMAD.MOV.U32 R3, RZ, RZ, 0x3000 ;  /* 0x00003000ff03b424 */ /* 0x000fe200078e00ff */
[----:B------:R-:W-:Y:S02]  /*1c80*/  ELECT P1, URZ, PT ;  /* 0x0000000000ff782f */ /* 0x000fe40003820000 */
[----:B------:R-:W-:Y:S02]  /*1c90*/  ELECT P0, URZ, PT ;  /* 0x0000000000ff782f */ /* 0x000fe40003800000 */
[C---:B------:R-:W-:Y:S01]  /*1ca0*/  ISETP.LT.U32.AND P1, PT, R68.reuse, 0x20, P1 ;  /* 0x000000204400780c */ /* 0x040fe20000f21070 */
[----:B------:R-:W-:Y:S01]  /*1cb0*/  UMOV UR26, UR10 ;  /* 0x0000000a001a7c82 */ /* 0x000fe20008000000 */
[----:B------:R-:W-:-:S11]  /*1cc0*/  ISETP.LT.U32.AND P0, PT, R68, 0x20, P0 ;  /* 0x000000204400780c */ /* 0x000fd60000701070 */
[----:B------:R-:W-:Y:S02]  /*1cd0*/  VOTEU.ANY UP0, P1 ;  /* 0x0000000000ff7886 */ /* 0x000fe40000800100 */
[----:B------:R-:W-:Y:S01]  /*1ce0*/  VOTEU.ANY UP1, P0 ;  /* 0x0000000000ff7886 */ /* 0x000fe20000020100 */
[----:B------:R3:W-:Y:S01]  /*1cf0*/  @!P3 SYNCS.ARRIVE.TRANS64 RZ, [UR8+0x3000], R3 ;  /* 0x00300003ffffb9a7 */ /* 0x0007e20008000008 */
[----:B------:R4:W-:Y:S06]  /*1d00*/  MEMBAR.ALL.CTA ;  /* 0x0000000000007992 */ /* 0x0009ec0000008000 */
[----:B----4-:R-:W4:Y:S01]  /*1d10*/  FENCE.VIEW.ASYNC.S ;  /* 0x00000000000073c6 */ /* 0x010f220000000000 */
[----:B------:R-:W-:Y:S01]  /*1d20*/  @UP0 UIADD3 UR9, UPT, UPT, UR8, 0x3000, URZ ;  /* 0x0000300008090890 */ /* 0x000fe2000fffe0ff */
[----:B----4-:R-:W-:Y:S01]  /*1d30*/  VOTEU.ANY UP0, P1 ;  /* 0x0000000000ff7886 */ /* 0x010fe20000800100 */
[----:B------:R-:W-:-:S02]  /*1d40*/  @UP1 UIADD3 UR24, UPT, UPT, UR8, 0x2000, URZ ;  /* 0x0000200008181890 */ /* 0x000fc4000fffe0ff */
[----:B------:R-:W-:Y:S01]  /*1d50*/  @UP1 UIADD3 UR25, UPT, UPT, UR8, 0x3000, URZ ;  /* 0x0000300008191890 */ /* 0x000fe2000fffe0ff */
[----:B---3--:R-:W-:Y:S01]  /*1d60*/  IMAD.U32 R3, R2, -0x80000000, RZ ;  /* 0x8000000002037824 */ /* 0x008fe200078e00ff */
[----:B------:R-:W-:Y:S01]  /*1d70*/  VOTEU.ANY UP1, P0 ;  /* 0x0000000000ff7886 */ /* 0x000fe20000020100 */
[----:B------:R-:W-:Y:S06]  /*1d80*/  BAR.SYNC.DEFER_BLOCKING 0x0 ;  /* 0x0000000000007b1d */ /* 0x000fec0000010000 */
[----:B------:R3:W-:Y:S01]  /*1d90*/  @UP0 UTMALDG.2D [UR8], [UR12] ;  /* 0x000000080c0005b4 */ /* 0x0007e20008008000 */
[----:B------:R-:W-:Y:S01]  /*1da0*/  UISETP.NE.U32.AND UP0, UPT, UR22, URZ, UPT ;  /* 0x000000ff1600728c */ /* 0x000fe2000bf05070 */
[----:B------:R-:W-:Y:S06]  /*1db0*/  BAR.SYNC.DEFER_BLOCKING 0x0 ;  /* 0x0000000000007b1d */ /* 0x000fec0000010000 */
[----:B------:R3:W-:Y:S02]  /*1dc0*/  @UP1 UTMALDG.2D [UR24], [UR14] ;  /* 0x000000180e0015b4 */ /* 0x0007e40008008000 */
[----:B------:R-:W-:Y:S06]  /*1dd0*/  BAR.SYNC.DEFER_BLOCKING 0x0 ;  /* 0x0000000000007b1d */ /* 0x000fec0000010000 */
[----:B------:R-:W4:Y:S02]  /*1de0*/  SYNCS.PHASECHK.TRANS64.TRYWAIT P0, [UR8+0x3000], R3 ;  /* 0x00300003ff0075a7 */ /* 0x000f240008001108 */
[----:B---34-:R-:W-:Y:S05]  /*1df0*/  @!P0 BRA `(.L_x_57) ;  /* 0x0000000800548947 */ /* 0x018fea0003800000 */
.L_x_68:
[----:B------:R-:W-:Y:S05]  /*1e00*/  BRA.U UP0, `(.L_x_58) ;  /* 0x00000001001c7547 */ /* 0x000fea000b800000 */
[----:B------:R-:W-:Y:S01]  /*1e10*/  UMOV UR24, 0x0 ;  /* 0x0000000000187882 */ /* 0x000fe20000000000 */
[----:B------:R-:W-:Y:S01]  /*1e20*/  UMOV UR25, 0x8100490 ;  /* 0x0810049000197882 */ /* 0x000fe20000000000 */
[----:B------:R-:W-:Y:S01]  /*1e30*/  UMOV UR30, 0x0 ;  /* 0x00000000001e7882 */ /* 0x000fe20000000000 */
[----:B------:R-:W-:Y:S01]  /*1e40*/  UMOV UR31, 0x8100490 ;  /* 0x08100490001f7882 */ /* 0x000fe20000000000 */
[----:B------:R3:W-:Y:S01]  /*1e50*/  UTCHMMA gdesc[UR16], gdesc[UR6], tmem[UR29], tmem[UR24], idesc[UR25], UPT ;  /* 0x00ff1806100075ea */ /* 0x0007e2000b80001d */
[----:B------:R3:W-:Y:S01]  /*1e60*/  UTCHMMA gdesc[UR18], gdesc[UR20], tmem[UR29], tmem[UR30], idesc[UR31], UPT ;  /* 0x00ff1e14120075ea */ /* 0x0007e2000b80001d */
[----:B------:R-:W-:Y:S02]  /*1e70*/  NOP ;  /* 0x0000000000007918 */ /* 0x000fe40000000000 */
.L_x_58:
[----:B------:R-:W-:-:S04]  /*1e80*/  ELECT P0, URZ, PT ;  /* 0x0000000000ff782f */ /* 0x000fc80003800000 */
[----:B------:R-:W-:-:S13]  /*1e90*/  ISETP.LT.U32.AND P0, PT, R68, 0x20, P0 ;  /* 0x000000204400780c */ /* 0x000fda0000701070 */
[----:B------:R-:W-:Y:S01]  /*1ea0*/  VOTEU.ANY UP0, P0 ;  /* 0x0000000000ff7886 */ /* 0x000fe20000000100 */
[----:B------:R-:W-:-:S04]  /*1eb0*/  VOTEU.ANY UP1, P0 ;  /* 0x0000000000ff7886 */ /* 0x000fc80000020100 */
[----:B------:R-:W-:Y:S02]  /*1ec0*/  @UP0 UMOV UR9, UR4 ;  /* 0x0000000400090c82 */ /* 0x000fe40008000000 */
[----:B------:R4:W-:Y:S01]  /*1ed0*/  @UP1 UTCBAR [UR9], URZ ;  /* 0x000000ff090013e9 */ /* 0x0009e200080000ff */
[----:B------:R-:W-:Y:S06]  /*1ee0*/  BAR.SYNC.DEFER_BLOCKING 0x0 ;  /* 0x0000000000007b1d */ /* 0x000fec0000010000 */
[----:B------:R-:W3:Y:S02]  /*1ef0*/  SYNCS.PHASECHK.TRANS64.TRYWAIT P0, [UR8+0x3010], R3 ;  /* 0x00301003ff0075a7 */ /* 0x000ee40008001108 */
[----:B---34-:R-:W-:Y:S05]  /*1f00*/  @!P0 BRA `(.L_x_59) ;  /* 0x00000008001c8947 */ /* 0x018fea0003800000 */
.L_x_69:
[----:B------:R-:W-:Y:S01]  /*1f10*/  UIADD3 UR10, UPT, UPT, UR10, 0x20, URZ ;  /* 0x000000200a0a7890 */ /* 0x000fe2000fffe0ff */
[----:B------:R-:W-:-:S03]  /*1f20*/  LOP3.LUT R2, R2, 0x1, RZ, 0x3c, !PT ;  /* 0x0000000102027812 */ /* 0x000fc600078e3cff */
[----:B--2---:R-:W-:-:S09]  /*1f30*/  UISETP.GE.AND UP0, UPT, UR10, UR32, UPT ;  /* 0x000000200a00728c */ /* 0x004fd2000bf06270 */
[----:B------:R-:W-:Y:S05]  /*1f40*/  BRA.U !UP0, `(.L_x_60) ;  /* 0xfffffffd08447547 */ /* 0x000fea000b83ffff */
.L_x_53:
[----:B---34-:R-:W-:Y:S06]  /*1f50*/  BAR.SYNC.DEFER_BLOCKING 0x0 ;  /* 0x0000000000007b1d */ /* 0x018fec0000010000 */
[----:B------:R-:W-:Y:S04]  /*1f60*/  BSSY.RECONVERGENT B5, `(.L_x_61) ;  /* 0x0000004000057945 */ /* 0x000fe80003800200 */
[----:B------:R-:W-:Y:S05]  /*1f70*/  @P3 BRA `(.L_x_62) ;  /* 0x0000000000083947 */ /* 0x000fea0003800000 */
[----:B------:R-:W3:Y:S02]  /*1f80*/  SYNCS.CCTL.IV [UR8+0x3000] ;  /* 0x00300000ff0079b1 */ /* 0x000ee40008000008 */
[----:B---3--:R-:W3:Y:S02]  /*1f90*/  SYNCS.CCTL.IV [UR8+0x3010] ;  /* 0x00301000ff0079b1 */ /* 0x008ee40008000008 */
.L_x_62:
[----:B--2---:R-:W-:Y:S05]  /*1fa0*/  BSYNC.RECONVERGENT B5 ;  /* 0x0000000000057941 */ /* 0x004fea0003800200 */
.L_x_61:
[----:B------:R-:W-:Y:S01]  /*1fb0*/  USHF.L.U32 UR22, UR22, 0x15, URZ ;  /* 0x0000001516167899 */ /* 0x000fe200080006ff */
[C---:B------:R-:W-:Y:S01]  /*1fc0*/  IMAD.SHL.U32 R2, R0.reuse, 0x80, RZ ;  /* 0x0000008000027824 */ /* 0x040fe200078e00ff */
[----:B------:R-:W-:Y:S01]  /*1fd0*/  ELECT P0, URZ, PT ;  /* 0x0000000000ff782f */ /* 0x000fe20003800000 */
[----:B------:R-:W-:Y:S01]  /*1fe0*/  IMAD.SHL.U32 R3, R0, 0x10, RZ ;  /* 0x0000001000037824 */ /* 0x000fe200078e00ff */
[----:B------:R-:W-:Y:S02]  /*1ff0*/  ULOP3.LUT UR22, UR22, 0x600000, URZ, 0xc0, !UPT ;  /* 0x0060000016167892 */ /* 0x000fe4000f8ec0ff */
[----:B------:R-:W-:Y:S01]  /*2000*/  LOP3.LUT R0, R2, 0x3f80, RZ, 0xc0, !PT ;  /* 0x00003f8002007812 */ /* 0x000fe200078ec0ff */
[----:B------:R-:W-:Y:S01]  /*2010*/  UMOV UR9, UR27 ;  /* 0x0000001b00097c82 */ /* 0x000fe20008000000 */
[----:B------:R-:W-:Y:S01]  /*2020*/  UIADD3 UR22, UPT, UPT, UR29, UR22, URZ ;  /* 0x000000161d167290 */ /* 0x000fe2000fffe0ff */
[----:B------:R-:W-:Y:S01]  /*2030*/  ISETP.LT.U32.AND P0, PT, R68, 0x20, P0 ;  /* 0x000000204400780c */ /* 0x000fe20000701070 */
[----:B------:R-:W-:Y:S01]  /*2040*/  UMOV UR10, UR11 ;  /* 0x0000000b000a7c82 */ /* 0x000fe20008000000 */
[----:B------:R-:W-:-:S04]  /*2050*/  LOP3.LUT R0, R0, 0x70, R3, 0xf8, !PT ;  /* 0x0000007000007812 */ /* 0x000fc800078ef803 */
[C---:B------:R-:W-:Y:S02]  /*2060*/  LOP3.LUT R2, R0.reuse, 0x10, RZ, 0x3c, !PT ;  /* 0x0000001000027812 */ /* 0x040fe400078e3cff */
[----:B-----5:R-:W2:Y:S01]  /*2070*/  LDTM.x64 R4, tmem[UR22] ;  /* 0x00000016000479ee */ /* 0x020ea20008340000 */
[----:B------:R-:W-:Y:S01]  /*2080*/  NOP ;  /* 0x0000000000007918 */ /* 0x000fe20000000000 */
[----:B------:R-:W-:-:S03]  /*2090*/  LOP3.LUT R3, R0, 0x20, RZ, 0x3c, !PT ;  /* 0x0000002000037812 */ /* 0x000fc600078e3cff */
[----:B--2---:R-:W-:Y:S01]  /*20a0*/  VOTEU.ANY UP0, P0 ;  /* 0x0000000000ff7886 */ /* 0x004fe20000000100 */
[----:B------:R-:W-:-:S04]  /*20b0*/  VOTEU.ANY UP1, P0 ;  /* 0x0000000000ff7886 */ /* 0x000fc80000020100 */
[----:B------:R-:W-:Y:S01]  /*20c0*/  @UP0 UMOV UR4, UR23 ;  /* 0x0000001700040c82 */ /* 0x000fe20008000000 */
[----:B------:R-:W-:Y:S01]  /*20d0*/  @UP0 UMOV UR5, UR28 ;  /* 0x0000001c00050c82 */ /* 0x000fe20008000000 */
[----:B---3--:R-:W-:Y:S01]  /*20e0*/  BAR.SYNC.DEFER_BLOCKING 0x0 ;  /* 0x0000000000007b1d */ /* 0x008fe20000010000 */
[----:B------:R-:W-:Y:S02]  /*20f0*/  F2FP.BF16.F32.PACK_AB R4, R5, R4 ;  /* 0x000000040504723e */ /* 0x000fe400000010ff */
[----:B------:R-:W-:Y:S02]  /*2100*/  F2FP.BF16.F32.PACK_AB R5, R7, R6 ;  /* 0x000000060705723e */ /* 0x000fe400000010ff */
[----:B------:R-:W-:Y:S02]  /*2110*/  F2FP.BF16.F32.PACK_AB R12, R13, R12 ;  /* 0x0000000c0d0c723e */ /* 0x000fe400000010ff */
[----:B------:R-:W-:Y:S02]  /*2120*/  F2FP.BF16.F32.PACK_AB R6, R9, R8 ;  /* 0x000000080906723e */ /* 0x000fe400000010ff */
[----:B------:R-:W-:-:S02]  /*2130*/  F2FP.BF16.F32.PACK_AB R7, R11, R10 ;  /* 0x0000000a0b07723e */ /* 0x000fc400000010ff */
[----:B------:R-:W-:Y:S02]  /*2140*/  F2FP.BF16.F32.PACK_AB R13, R15, R14 ;  /* 0x0000000e0f0d723e */ /* 0x000fe400000010ff */
[----:B------:R-:W-:Y:S01]  /*2150*/  F2FP.BF16.F32.PACK_AB R20, R21, R20 ;  /* 0x000000141514723e */ /* 0x000fe200000010ff */
[----:B------:R2:W-:Y:S01]  /*2160*/  STS.128 [R0+UR8], R4 ;  /* 0x0000000400007988 */ /* 0x0005e20008000c08 */
[----:B------:R-:W-:Y:S02]  /*2170*/  F2FP.BF16.F32.PACK_AB R14, R17, R16 ;  /* 0x00000010110e723e */ /* 0x000fe400000010ff */
[----:B------:R-:W-:Y:S02]  /*2180*/  F2FP.BF16.F32.PACK_AB R15, R19, R18 ;  /* 0x00000012130f723e */ /* 0x000fe400000010ff */
[----:B------:R-:W-:Y:S02]  /*2190*/  F2FP.BF16.F32.PACK_AB R21, R23, R22 ;  /* 0x000000161715723e */ /* 0x000fe400000010ff */
[----:B------:R-:W-:Y:S01]  /*21a0*/  F2FP.BF16.F32.PACK_AB R28, R29, R28 ;  /* 0x0000001c1d1c723e */ /* 0x000fe200000010ff */
[----:B------:R2:W-:Y:S01]  /*21b0*/  STS.128 [R2+UR8], R12 ;  /* 0x0000000c02007988 */ /* 0x0005e20008000c08 */
[----:B------:R-:W-:-:S02]  /*21c0*/  F2FP.BF16.F32.PACK_AB R22, R25, R24 ;  /* 0x000000181916723e */ /* 0x000fc400000010ff */
[----:B------:R-:W-:Y:S02]  /*21d0*/  F2FP.BF16.F32.PACK_AB R23, R27, R26 ;  /* 0x0000001a1b17723e */ /* 0x000fe400000010ff */
[----:B------:R-:W-:Y:S02]  /*21e0*/  F2FP.BF16.F32.PACK_AB R29, R31, R30 ;  /* 0x0000001e1f1d723e */ /* 0x000fe400000010ff */
[----:B------:R-:W-:Y:S01]  /*21f0*/  F2FP.BF16.F32.PACK_AB R36, R37, R36 ;  /* 0x000000242524723e */ /* 0x000fe200000010ff */
[----:B------:R2:W-:Y:S01]  /*2200*/  STS.128 [R3+UR8], R20 ;  /* 0x0000001403007988 */ /* 0x0005e20008000c08 */
[----:B------:R-:W-:Y:S02]  /*2210*/  F2FP.BF16.F32.PACK_AB R30, R33, R32 ;  /* 0x00000020211e723e */ /* 0x000fe400000010ff */
[----:B------:R-:W-:Y:S02]  /*2220*/  F2FP.BF16.F32.PACK_AB R31, R35, R34 ;  /* 0x00000022231f723e */ /* 0x000fe400000010ff */
[----:B------:R-:W-:-:S02]  /*2230*/  F2FP.BF16.F32.PACK_AB R37, R39, R38 ;  /* 0x000000262725723e */ /* 0x000fc400000010ff */
[----:B------:R-:W-:Y:S02]  /*2240*/  F2FP.BF16.F32.PACK_AB R44, R45, R44 ;  /* 0x0000002c2d2c723e */ /* 0x000fe400000010ff */
[----:B------:R-:W-:Y:S02]  /*2250*/  LOP3.LUT R8, R0, 0x30, RZ, 0x3c, !PT ;  /* 0x0000003000087812 */ /* 0x000fe400078e3cff */
[----:B------:R-:W-:Y:S02]  /*2260*/  F2FP.BF16.F32.PACK_AB R38, R41, R40 ;  /* 0x000000282926723e */ /* 0x000fe400000010ff */
[----:B------:R-:W-:Y:S01]  /*2270*/  F2FP.BF16.F32.PACK_AB R39, R43, R42 ;  /* 0x0000002a2b27723e */ /* 0x000fe200000010ff */
[----:B------:R2:W-:Y:S01]  /*2280*/  STS.128 [R8+UR8], R28 ;  /* 0x0000001c08007988 */ /* 0x0005e20008000c08 */
[----:B------:R-:W-:Y:S02]  /*2290*/  F2FP.BF16.F32.PACK_AB R45, R47, R46 ;  /* 0x0000002e2f2d723e */ /* 0x000fe400000010ff */
[----:B------:R-:W-:-:S02]  /*22a0*/  F2FP.BF16.F32.PACK_AB R52, R53, R52 ;  /* 0x000000343534723e */ /* 0x000fc400000010ff */
[C---:B------:R-:W-:Y:S02]  /*22b0*/  LOP3.LUT R9, R0.reuse, 0x40, RZ, 0x3c, !PT ;  /* 0x0000004000097812 */ /* 0x040fe400078e3cff */
[----:B------:R-:W-:Y:S02]  /*22c0*/  F2FP.BF16.F32.PACK_AB R46, R49, R48 ;  /* 0x00000030312e723e */ /* 0x000fe400000010ff */
[----:B------:R-:W-:Y:S01]  /*22d0*/  F2FP.BF16.F32.PACK_AB R47, R51, R50 ;  /* 0x00000032332f723e */ /* 0x000fe200000010ff */
[----:B------:R2:W-:Y:S01]  /*22e0*/  STS.128 [R9+UR8], R36 ;  /* 0x0000002409007988 */ /* 0x0005e20008000c08 */
[----:B------:R-:W-:Y:S02]  /*22f0*/  F2FP.BF16.F32.PACK_AB R53, R55, R54 ;  /* 0x000000363735723e */ /* 0x000fe400000010ff */
[----:B------:R-:W-:Y:S02]  /*2300*/  F2FP.BF16.F32.PACK_AB R60, R61, R60 ;  /* 0x0000003c3d3c723e */ /* 0x000fe400000010ff */
[----:B------:R-:W-:-:S02]  /*2310*/  LOP3.LUT R10, R0, 0x50, RZ, 0x3c, !PT ;  /* 0x00000050000a7812 */ /* 0x000fc400078e3cff */
[----:B------:R-:W-:Y:S02]  /*2320*/  F2FP.BF16.F32.PACK_AB R54, R57, R56 ;  /* 0x000000383936723e */ /* 0x000fe400000010ff */
[----:B------:R-:W-:Y:S01]  /*2330*/  F2FP.BF16.F32.PACK_AB R55, R59, R58 ;  /* 0x0000003a3b37723e */ /* 0x000fe200000010ff */
[----:B------:R2:W-:Y:S01]  /*2340*/  STS.128 [R10+UR8], R44 ;  /* 0x0000002c0a007988 */ /* 0x0005e20008000c08 */
[----:B------:R-:W-:Y:S02]  /*2350*/  F2FP.BF16.F32.PACK_AB R61, R63, R62 ;  /* 0x0000003e3f3d723e */ /* 0x000fe400000010ff */
[C---:B------:R-:W-:Y:S02]  /*2360*/  LOP3.LUT R11, R0.reuse, 0x60, RZ, 0x3c, !PT ;  /* 0x00000060000b7812 */ /* 0x040fe400078e3cff */
[----:B------:R-:W-:Y:S02]  /*2370*/  F2FP.BF16.F32.PACK_AB R62, R65, R64 ;  /* 0x00000040413e723e */ /* 0x000fe400000010ff */
[----:B------:R-:W-:Y:S01]  /*2380*/  F2FP.BF16.F32.PACK_AB R63, R67, R66 ;  /* 0x00000042433f723e */ /* 0x000fe200000010ff */
[----:B------:R2:W-:Y:S01]  /*2390*/  STS.128 [R11+UR8], R52 ;  /* 0x000000340b007988 */ /* 0x0005e20008000c08 */
[----:B------:R-:W-:-:S05]  /*23a0*/  LOP3.LUT R16, R0, 0x70, RZ, 0x3c, !PT ;  /* 0x0000007000107812 */ /* 0x000fca00078e3cff */
[----:B------:R2:W-:Y:S01]  /*23b0*/  STS.128 [R16+UR8], R60 ;  /* 0x0000003c10007988 */ /* 0x0005e20008000c08 */
[----:B------:R3:W-:Y:S06]  /*23c0*/  MEMBAR.ALL.CTA ;  /* 0x0000000000007992 */ /* 0x0007ec0000008000 */
[----:B---3--:R-:W3:Y:S02]  /*23d0*/  FENCE.VIEW.ASYNC.S ;  /* 0x00000000000073c6 */ /* 0x008ee40000000000 */
[----:B---3--:R-:W-:Y:S06]  /*23e0*/  BAR.SYNC.DEFER_BLOCKING 0x0 ;  /* 0x0000000000007b1d */ /* 0x008fec0000010000 */
[----:B------:R2:W-:Y:S01]  /*23f0*/  @UP1 UTMASTG.2D [UR8], [UR4] ;  /* 0x00000008040013b5 */ /* 0x0005e20008008000 */
[----:B------:R0:W-:Y:S01]  /*2400*/  UTMACMDFLUSH ;  /* 0x00000000000079b7 */ /* 0x0001e20000000000 */
[----:B------:R-:W-:-:S04]  /*2410*/  DEPBAR.LE SB0, 0x0 ;  /* 0x000080000000791a */ /* 0x000fc80000000000 */
[----:B------:R-:W-:Y:S08]  /*2420*/  BAR.SYNC.DEFER_BLOCKING 0x0 ;  /* 0x0000000000007b1d */ /* 0x000ff00000010000 */
[----:B------:R-:W-:Y:S06]  /*2430*/  BAR.SYNC.DEFER_BLOCKING 0x0 ;  /* 0x0000000000007b1d */ /* 0x000fec0000010000 */
[----:B--2---:R-:W-:Y:S05]  /*2440*/  @P2 BRA `(.L_x_63) ;  /* 0x0000000000a02947 */ /* 0x004fea0003800000 */
[----:B------:R-:W2:Y:S01]  /*2450*/  S2UR UR5, SR_CgaCtaId ;  /* 0x00000000000579c3 */ /* 0x000ea20000008800 */
[----:B------:R-:W-:Y:S01]  /*2460*/  NOP ;  /* 0x0000000000007918 */ /* 0x000fe20000000000 */
[----:B------:R-:W-:Y:S01]  /*2470*/  UMOV UR4, 0x50 ;  /* 0x0000005000047882 */ /* 0x000fe20000000000 */
[----:B------:R-:W-:Y:S02]  /*2480*/  IMAD.U32 R0, RZ, RZ, UR29 ;  /* 0x0000001dff007e24 */ /* 0x000fe4000f8e00ff */
[----:B------:R-:W-:Y:S02]  /*2490*/  IMAD.MOV.U32 R3, RZ, RZ, 0x3 ;  /* 0x00000003ff037424 */ /* 0x000fe400078e00ff */
[----:B------:R-:W-:Y:S01]  /*24a0*/  IMAD.MOV.U32 R7, RZ, RZ, 0x1 ;  /* 0x00000001ff077424 */ /* 0x000fe200078e00ff */
[----:B------:R-:W-:-:S04]  /*24b0*/  LOP3.LUT R0, R0, 0xffff, RZ, 0xc0, !PT ;  /* 0x0000ffff00007812 */ /* 0x000fc800078ec0ff */
[----:B------:R-:W-:-:S05]  /*24c0*/  SHF.R.U32.HI R0, RZ, 0x5, R0 ;  /* 0x00000005ff007819 */ /* 0x000fca0000011600 */
[----:B------:R-:W-:Y:S01]  /*24d0*/  VIADD R2, R0, 0x10 ;  /* 0x0000001000027836 */ /* 0x000fe20000000000 */
[----:B------:R-:W-:Y:S01]  /*24e0*/  SHF.L.U32 R0, R3, R0, RZ ;  /* 0x0000000003007219 */ /* 0x000fe200000006ff */
[----:B--2---:R-:W-:-:S03]  /*24f0*/  ULEA UR6, UR5, UR4, 0x18 ;  /* 0x0000000405067291 */ /* 0x004fc6000f8ec0ff */
[----:B------:R-:W-:-:S04]  /*2500*/  SHF.L.U32 R3, R7, R2, RZ ;  /* 0x0000000207037219 */ /* 0x000fc800000006ff */
[----:B------:R-:W-:Y:S02]  /*2510*/  LOP3.LUT R0, R3, R0, RZ, 0xfc, !PT ;  /* 0x0000000003007212 */ /* 0x000fe400078efcff */
[----:B------:R-:W2:Y:S02]  /*2520*/  LDS R5, [UR6] ;  /* 0x00000006ff057984 */ /* 0x000ea40008000800 */
[C---:B------:R-:W-:Y:S02]  /*2530*/  LOP3.LUT R2, R0.reuse, 0xffff, RZ, 0xc0, !PT ;  /* 0x0000ffff00027812 */ /* 0x040fe400078ec0ff */
[----:B--2---:R-:W-:-:S04]  /*2540*/  LOP3.LUT R3, R0, 0xffff, R5, 0x80, !PT ;  /* 0x0000ffff00037812 */ /* 0x004fc800078e8005 */
[----:B------:R-:W-:-:S13]  /*2550*/  ISETP.NE.AND P0, PT, R3, R2, PT ;  /* 0x000000020300720c */ /* 0x000fda0003f05270 */
[----:B------:R-:W-:Y:S05]  /*2560*/  @P0 BRA `(.L_x_64) ;  /* 0x0000000000500947 */ /* 0x000fea0003800000 */
[----:B------:R-:W-:Y:S02]  /*2570*/  SHF.R.U32.HI R5, RZ, 0x10, R5 ;  /* 0x00000010ff057819 */ /* 0x000fe40000011605 */
[----:B------:R-:W-:-:S04]  /*2580*/  SHF.R.U32.HI R2, RZ, 0x10, R0 ;  /* 0x00000010ff027819 */ /* 0x000fc80000011600 */
[----:B------:R-:W-:-:S04]  /*2590*/  LOP3.LUT R5, R5, R2, RZ, 0xc0, !PT ;  /* 0x0000000205057212 */ /* 0x000fc800078ec0ff */
[----:B------:R-:W-:-:S13]  /*25a0*/  ISETP.NE.AND P0, PT, R5, R2, PT ;  /* 0x000000020500720c */ /* 0x000fda0003f05270 */
[----:B------:R-:W-:Y:S05]  /*25b0*/  @P0 BRA `(.L_x_65) ;  /* 0x0000000000300947 */ /* 0x000fea0003800000 */
[----:B------:R-:W-:Y:S01]  /*25c0*/  R2UR UR4, R0 ;  /* 0x00000000000472ca */ /* 0x000fe200000e0000 */
[----:B------:R-:W-:Y:S01]  /*25d0*/  VOTEU.ANY UR5, UPT, PT ;  /* 0x0000000000057886 */ /* 0x000fe200038e0100 */
[----:B------:R-:W2:Y:S01]  /*25e0*/  S2R R0, SR_LANEID ;  /* 0x0000000000007919 */ /* 0x000ea20000000000 */
[----:B------:R-:W-:-:S10]  /*25f0*/  UFLO.U32 UR5, UR5 ;  /* 0x00000005000572bd */ /* 0x000fd400080e0000 */
[----:B------:R-:W-:-:S06]  /*2600*/  ULOP3.LUT UR4, URZ, UR4, URZ, 0x33, !UPT ;  /* 0x00000004ff047292 */ /* 0x000fcc000f8e33ff */
[----:B------:R-:W-:-:S04]  /*2610*/  IMAD.U32 R2, RZ, RZ, UR4 ;  /* 0x00000004ff027e24 */ /* 0x000fc8000f8e00ff */
[----:B------:R-:W3:Y:S02]  /*2620*/  REDUX UR7, R2 ;  /* 0x00000000020773c4 */ /* 0x000ee40000000000 */
[----:B------:R4:W-:Y:S01]  /*2630*/  UTCATOMSWS.AND URZ, UR4 ;  /* 0x0000000400ff79e3 */ /* 0x0009e20008000000 */
[----:B--2---:R-:W-:Y:S01]  /*2640*/  ISETP.EQ.U32.AND P0, PT, R0, UR5, PT ;  /* 0x0000000500007c0c */ /* 0x004fe2000bf02070 */
[----:B---3--:R-:W-:-:S12]  /*2650*/  IMAD.U32 R0, RZ, RZ, UR7 ;  /* 0x00000007ff007e24 */ /* 0x008fd8000f8e00ff */
[----:B------:R4:W-:Y:S01]  /*2660*/  @P0 ATOMS.AND RZ, [UR6], R0 ;  /* 0x00000000ffff098c */ /* 0x0009e2000a800006 */
[----:B------:R-:W-:Y:S05]  /*2670*/  BRA `(.L_x_63) ;  /* 0x0000000000147947 */ /* 0x000fea0003800000 */
.L_x_65:
[----:B------:R-:W-:-:S07]  /*2680*/  MOV R2, 0x26a0 ;  /* 0x000026a000027802 */ /* 0x000fce0000000f00 */
[----:B-1----:R-:W-:Y:S05]  /*2690*/  CALL.REL.NOINC `($__internal_0_$__cuda_sm10x_tcgen05_guardrail_trap_col_being_dealloced_not_returned_by_alloc) ;  /* 0x0000000000447944 */ /* 0x002fea0003c00000 */
[----:B------:R-:W-:Y:S05]  /*26a0*/  BRA `(.L_x_63) ;  /* 0x0000000000087947 */ /* 0x000fea0003800000 */
.L_x_64:
[----:B------:R-:W-:-:S07]  /*26b0*/  MOV R2, 0x26d0 ;  /* 0x000026d000027802 */ /* 0x000fce0000000f00 */
[----:B-1----:R-:W-:Y:S05]  /*26c0*/  CALL.REL.NOINC `($__internal_2_$__cuda_sm10x_tcgen05_guardrail_trap_unallocated_columns_being_dealloced) ;  /* 0x0000000000507944 */ /* 0x002fea0003c00000 */
.L_x_63:
[----:B------:R-:W-:Y:S01]  /*26d0*/  NOP ;  /* 0x0000000000007918 */ /* 0x000fe20000000000 */
[----:B----4-:R-:W-:Y:S05]  /*26e0*/  EXIT ;  /* 0x000000000000794d */ /* 0x010fea0003800000 */
.L_x_54:
[----:B------:R-:W2:Y:S02]  /*26f0*/  SYNCS.PHASECHK.TRANS64.TRYWAIT P0, [UR8+0x3000], RZ ;  /* 0x003000ffff0075a7 */ /* 0x000ea40008001108 */
[----:B--2---:R-:W-:Y:S05]  /*2700*/  @!P0 BRA `(.L_x_54) ;  /* 0xfffffffc00f88947 */ /* 0x004fea000383ffff */
[----:B------:R-:W-:Y:S05]  /*2710*/  BRA `(.L_x_66) ;  /* 0xfffffff000f07947 */ /* 0x000fea000383ffff */
.L_x_56:
[----:B------:R-:W2:Y:S02]  /*2720*/  SYNCS.PHASECHK.TRANS64.TRYWAIT P1, [UR8+0x3010], RZ ;  /* 0x003010ffff0075a7 */ /* 0x000ea40008021108 */
[----:B--2---:R-:W-:Y:S05]  /*2730*/  @!P1 BRA `(.L_x_56) ;  /* 0xfffffffc00f89947 */ /* 0x004fea000383ffff */
[----:B------:R-:W-:Y:S05]  /*2740*/  BRA `(.L_x_67) ;  /* 0xfffffff400347947 */ /* 0x000fea000383ffff */
.L_x_57:
[----:B------:R-:W3:Y:S02]  /*2750*/  SYNCS.PHASECHK.TRANS64.TRYWAIT P0, [UR8+0x3000], R3 ;  /* 0x00300003ff0075a7 */ /* 0x000ee40008001108 */
[----:B---3--:R-:W-:Y:S05]  /*2760*/  @!P0 BRA `(.L_x_57) ;  /* 0xfffffffc00f88947 */ /* 0x008fea000383ffff */
[----:B------:R-:W-:Y:S05]  /*2770*/  BRA `(.L_x_68) ;  /* 0xfffffff400a07947 */ /* 0x000fea000383ffff */
.L_x_59:
[----:B------:R-:W3:Y:S02]  /*2780*/  SYNCS.PHASECHK.TRANS64.TRYWAIT P0, [UR8+0x3010], R3 ;  /* 0x00301003ff0075a7 */ /* 0x000ee40008001108 */
[----:B---3--:R-:W-:Y:S05]  /*2790*/  @!P0 BRA `(.L_x_59) ;  /* 0xfffffffc00f88947 */ /* 0x008fea000383ffff */
[----:B------:R-:W-:Y:S05]  /*27a0*/  BRA `(.L_x_69) ;  /* 0xfffffff400d87947 */ /* 0x000fea000383ffff */
        .weak           $__internal_0_$__cuda_sm10x_tcgen05_guardrail_trap_col_being_dealloced_not_returned_by_alloc
        .type           $__internal_0_$__cuda_sm10x_tcgen05_guardrail_trap_col_being_dealloced_not_returned_by_alloc,@function
        .size           $__internal_0_$__cuda_sm10x_tcgen05_guardrail_trap_col_being_dealloced_not_returned_by_alloc,($__internal_1_$__cuda_sm10x_tcgen05_guardrail_trap_phase_invalid_during_alloc - $__internal_0_$__cuda_sm10x_tcgen05_guardrail_trap_col_being_dealloced_not_returned_by_alloc)
$__internal_0_$__cuda_sm10x_tcgen05_guardrail_trap_col_being_dealloced_not_returned_by_alloc:
[----:B------:R-:W-:Y:S05]  /*27b0*/  BPT.TRAP 0x1 ;  /* 0x000000040000795c */ /* 0x000fea0000300000 */
[----:B------:R-:W-:-:S04]  /*27c0*/  IMAD.MOV.U32 R3, RZ, RZ, 0x0 ;  /* 0x00000000ff037424 */ /* 0x000fc800078e00ff */
[----:B------:R-:W-:Y:S05]  /*27d0*/  RET.REL.NODEC R2 `(gluon_tcgen05) ;  /* 0xffffffd802087950 */ /* 0x000fea0003c3ffff */
        .weak           $__internal_1_$__cuda_sm10x_tcgen05_guardrail_trap_phase_invalid_during_alloc
        .type           $__internal_1_$__cuda_sm10x_tcgen05_guardrail_trap_phase_invalid_during_alloc,@function
        .size           $__internal_1_$__cuda_sm10x_tcgen05_guardrail_trap_phase_invalid_during_alloc,($__internal_2_$__cuda_sm10x_tcgen05_guardrail_trap_unallocated_columns_being_dealloced - $__internal_1_$__cuda_sm10x_tcgen05_guardrail_trap_phase_invalid_during_alloc)
$__internal_1_$__cuda_sm10x_tcgen05_guardrail_trap_phase_invalid_during_alloc:
[----:B------:R-:W-:Y:S05]  /*27e0*/  BPT.TRAP 0x1 ;  /* 0x000000040000795c */ /* 0x000fea0000300000 */
[----:B------:R-:W-:-:S04]  /*27f0*/  IMAD.MOV.U32 R3, RZ, RZ, 0x0 ;  /* 0x00000000ff037424 */ /* 0x000fc800078e00ff */
[----:B------:R-:W-:Y:S05]  /*2800*/  RET.REL.NODEC R2 `(gluon_tcgen05) ;  /* 0xffffffd402fc7950 */ /* 0x000fea0003c3ffff */
        .weak           $__internal_2_$__cuda_sm10x_tcgen05_guardrail_trap_unallocated_columns_being_dealloced
        .type           $__internal_2_$__cuda_sm10x_tcgen05_guardrail_trap_unallocated_columns_being_dealloced,@function
        .size           $__internal_2_$__cuda_sm10x_tcgen05_guardrail_trap_unallocated_columns_being_dealloced,(.L_x_73 - $__internal_2_$__cuda_sm10x_tcgen05_guardrail_trap_unallocated_columns_being_dealloced)
$__internal_2_$__cuda_sm10x_tcgen05_guardrail_trap_unallocated_columns_being_dealloced:
[----:B------:R-:W-:Y:S05]  /*2810*/  BPT.TRAP 0x1 ;  /* 0x000000040000795c */ /* 0x000fea0000300000 */
[----:B------:R-:W-:-:S04]  /*2820*/  IMAD.MOV.U32 R3, RZ, RZ, 0x0 ;  /* 0x00000000ff037424 */ /* 0x000fc800078e00ff */
[----:B------:R-:W-:Y:S05]  /*2830*/  RET.REL.NODEC R2 `(gluon_tcgen05) ;  /* 0xffffffd402f07950 */ /* 0x000fea0003c3ffff */
.L_x_70:
[----:B------:R-:W-:-:S00]  /*2840*/  BRA `(.L_x_70) ;  /* 0xfffffffc00fc7947 */ /* 0x000fc0000383ffff */
[----:B------:R-:W-:-:S00]  /*2850*/  NOP ;  /* 0x0000000000007918 */ /* 0x000fc00000000000 */
        /* <DEDUP_REMOVED lines=10> */
.L_x_73:


//--------------------- .nv.shared.gluon_tcgen05  --------------------------
	.section	.nv.shared.gluon_tcgen05,"aw",@nobits
	.sectionflags	@""
	.align	16
	.zero		1024


//--------------------- .nv.shared.reserved.0     --------------------------
	.section	.nv.shared.reserved.0,"aw",@nobits
	.align	8
	.weak		__nv_reservedSMEM_offset_0_alias
	.size		__nv_reservedSMEM_offset_0_alias, 0, 64
	.other		__nv_reservedSMEM_offset_0_alias,@"STO_CUDA_RESERVED_SHARED STV_DEFAULT"
__nv_reservedSMEM_offset_0_alias:
	.zero		0
.nv.shared.reserved.0:
	.zero		64
	.weak		__nv_reservedSMEM_allocation_phase
	.type		__nv_reservedSMEM_allocation_phase,@object
	.size		__nv_reservedSMEM_allocation_phase,(.L_0 - __nv_reservedSMEM_allocation_phase)
__nv_reservedSMEM_allocation_phase:
	.zero		1
.L_0:
	.zero		7
	.weak		__nv_reservedSMEM_devtool_atexit_pc
	.type		__nv_reservedSMEM_devtool_atexit_pc,@object
	.size		__nv_reservedSMEM_devtool_atexit_pc,(__nv_reservedSMEM_allocation_mask - __nv_reservedSMEM_devtool_atexit_pc)
__nv_reservedSMEM_devtool_atexit_pc:
	.zero		8
	.weak		__nv_reservedSMEM_allocation_mask
	.type		__nv_reservedSMEM_allocation_mask,@object
	.size		__nv_reservedSMEM_allocation_mask,(.L_2 - __nv_reservedSMEM_allocation_mask)
__nv_reservedSMEM_allocation_mask:
	.zero		4
.L_2:


//--------------------- .nv.constant0.gluon_tcgen05 --------------------------
	.section	.nv.constant0.gluon_tcgen05,"a",@progbits
	.sectionflags	@""
	.align	4
.nv.constant0.gluon_tcgen05:
	.zero		976


//--------------------- SYMBOLS --------------------------

	.type		.nv.reservedSmem.offset0,@object
	.size		.nv.reservedSmem.offset0,0x4
	.type		.nv.reservedSmem.cap,@object
	.size		.nv.reservedSmem.cap,0x4
